	.headerflags	@"EF_CUDA_TEXMODE_UNIFIED EF_CUDA_64BIT_ADDRESS EF_CUDA_ACCELERATORS EF_CUDA_SM90 EF_CUDA_VIRTUAL_SM(EF_CUDA_SM90)"
	.elftype	@"ET_EXEC"


//--------------------- .nv.info                  --------------------------
	.section	.nv.info,"",@"SHT_CUDA_INFO"
	.align	4


	//----- nvinfo : EIATTR_REGCOUNT
	.align		4
        /*0000*/ 	.byte	0x04, 0x2f
        /*0002*/ 	.short	(.L_1 - .L_0)
	.align		4
.L_0:
        /*0004*/ 	.word	index@(triton_poi_fused_cat_26)
        /*0008*/ 	.word	0x0000002c


	//----- nvinfo : EIATTR_MIN_STACK_SIZE
	.align		4
.L_1:
        /*000c*/ 	.byte	0x04, 0x12
        /*000e*/ 	.short	(.L_3 - .L_2)
	.align		4
.L_2:
        /*0010*/ 	.word	index@(triton_poi_fused_cat_26)
        /*0014*/ 	.word	0x00000000


	//----- nvinfo : EIATTR_FRAME_SIZE
	.align		4
.L_3:
        /*0018*/ 	.byte	0x04, 0x11
        /*001a*/ 	.short	(.L_5 - .L_4)
	.align		4
.L_4:
        /*001c*/ 	.word	index@(triton_poi_fused_cat_26)
        /*0020*/ 	.word	0x00000000


	//----- nvinfo : EIATTR_MIN_STACK_SIZE
	.align		4
.L_5:
        /*0024*/ 	.byte	0x04, 0x12
        /*0026*/ 	.short	(.L_7 - .L_6)
	.align		4
.L_6:
        /*0028*/ 	.word	index@(triton_poi_fused_cat_26)
        /*002c*/ 	.word	0x00000000
.L_7:


//--------------------- .nv.info.triton_poi_fused_cat_26 --------------------------
	.section	.nv.info.triton_poi_fused_cat_26,"",@"SHT_CUDA_INFO"
	.sectionflags	@""
	.align	4


	//----- nvinfo : EIATTR_CUDA_API_VERSION
	.align		4
        /*0000*/ 	.byte	0x04, 0x37
        /*0002*/ 	.short	(.L_9 - .L_8)
.L_8:
        /*0004*/ 	.word	0x0000007c


	//----- nvinfo : EIATTR_KPARAM_INFO
	.align		4
.L_9:
        /*0008*/ 	.byte	0x04, 0x17
        /*000a*/ 	.short	(.L_11 - .L_10)
.L_10:
        /*000c*/ 	.word	0x00000000
        /*0010*/ 	.short	0x0009
        /*0012*/ 	.short	0x0048
        /*0014*/ 	.byte	0x00, 0xf0, 0x11, 0x00


	//----- nvinfo : EIATTR_KPARAM_INFO
	.align		4
.L_11:
        /*0018*/ 	.byte	0x04, 0x17
        /*001a*/ 	.short	(.L_13 - .L_12)
.L_12:
        /*001c*/ 	.word	0x00000000
        /*0020*/ 	.short	0x0008
        /*0022*/ 	.short	0x0040
        /*0024*/ 	.byte	0x00, 0xf4, 0x21, 0x00


	//----- nvinfo : EIATTR_KPARAM_INFO
	.align		4
.L_13:
        /*0028*/ 	.byte	0x04, 0x17
        /*002a*/ 	.short	(.L_15 - .L_14)
.L_14:
        /*002c*/ 	.word	0x00000000
        /*0030*/ 	.short	0x0007
        /*0032*/ 	.short	0x0038
        /*0034*/ 	.byte	0x00, 0xf4, 0x21, 0x00


	//----- nvinfo : EIATTR_KPARAM_INFO
	.align		4
.L_15:
        /*0038*/ 	.byte	0x04, 0x17
        /*003a*/ 	.short	(.L_17 - .L_16)
.L_16:
        /*003c*/ 	.word	0x00000000
        /*0040*/ 	.short	0x0006
        /*0042*/ 	.short	0x0030
        /*0044*/ 	.byte	0x00, 0xf4, 0x21, 0x00


	//----- nvinfo : EIATTR_KPARAM_INFO
	.align		4
.L_17:
        /*0048*/ 	.byte	0x04, 0x17
        /*004a*/ 	.short	(.L_19 - .L_18)
.L_18:
        /*004c*/ 	.word	0x00000000
        /*0050*/ 	.short	0x0005
        /*0052*/ 	.short	0x0028
        /*0054*/ 	.byte	0x00, 0xf4, 0x21, 0x00


	//----- nvinfo : EIATTR_KPARAM_INFO
	.align		4
.L_19:
        /*0058*/ 	.byte	0x04, 0x17
        /*005a*/ 	.short	(.L_21 - .L_20)
.L_20:
        /*005c*/ 	.word	0x00000000
        /*0060*/ 	.short	0x0004
        /*0062*/ 	.short	0x0020
        /*0064*/ 	.byte	0x00, 0xf4, 0x21, 0x00


	//----- nvinfo : EIATTR_KPARAM_INFO
	.align		4
.L_21:
        /*0068*/ 	.byte	0x04, 0x17
        /*006a*/ 	.short	(.L_23 - .L_22)
.L_22:
        /*006c*/ 	.word	0x00000000
        /*0070*/ 	.short	0x0003
        /*0072*/ 	.short	0x0018
        /*0074*/ 	.byte	0x00, 0xf4, 0x21, 0x00


	//----- nvinfo : EIATTR_KPARAM_INFO
	.align		4
.L_23:
        /*0078*/ 	.byte	0x04, 0x17
        /*007a*/ 	.short	(.L_25 - .L_24)
.L_24:
        /*007c*/ 	.word	0x00000000
        /*0080*/ 	.short	0x0002
        /*0082*/ 	.short	0x0010
        /*0084*/ 	.byte	0x00, 0xf4, 0x21, 0x00


	//----- nvinfo : EIATTR_KPARAM_INFO
	.align		4
.L_25:
        /*0088*/ 	.byte	0x04, 0x17
        /*008a*/ 	.short	(.L_27 - .L_26)
.L_26:
        /*008c*/ 	.word	0x00000000
        /*0090*/ 	.short	0x0001
        /*0092*/ 	.short	0x0008
        /*0094*/ 	.byte	0x00, 0xf4, 0x21, 0x00


	//----- nvinfo : EIATTR_KPARAM_INFO
	.align		4
.L_27:
        /*0098*/ 	.byte	0x04, 0x17
        /*009a*/ 	.short	(.L_29 - .L_28)
.L_28:
        /*009c*/ 	.word	0x00000000
        /*00a0*/ 	.short	0x0000
        /*00a2*/ 	.short	0x0000
        /*00a4*/ 	.byte	0x00, 0xf4, 0x21, 0x00


	//----- nvinfo : EIATTR_SPARSE_MMA_MASK
	.align		4
.L_29:
        /*00a8*/ 	.byte	0x03, 0x50
        /*00aa*/ 	.short	0x0000


	//----- nvinfo : EIATTR_MAXREG_COUNT
	.align		4
        /*00ac*/ 	.byte	0x03, 0x1b
        /*00ae*/ 	.short	0x00ff


	//----- nvinfo : EIATTR_EXIT_INSTR_OFFSETS
	.align		4
        /*00b0*/ 	.byte	0x04, 0x1c
        /*00b2*/ 	.short	(.L_31 - .L_30)


	//   ....[0]....
.L_30:
        /*00b4*/ 	.word	0x00001c80


	//----- nvinfo : EIATTR_REQNTID
	.align		4
.L_31:
        /*00b8*/ 	.byte	0x04, 0x10
        /*00ba*/ 	.short	(.L_33 - .L_32)
.L_32:
        /*00bc*/ 	.word	0x00000080
        /*00c0*/ 	.word	0x00000001
        /*00c4*/ 	.word	0x00000001


	//----- nvinfo : EIATTR_CBANK_PARAM_SIZE
	.align		4
.L_33:
        /*00c8*/ 	.byte	0x03, 0x19
        /*00ca*/ 	.short	0x004c


	//----- nvinfo : EIATTR_PARAM_CBANK
	.align		4
        /*00cc*/ 	.byte	0x04, 0x0a
        /*00ce*/ 	.short	(.L_35 - .L_34)
	.align		4
.L_34:
        /*00d0*/ 	.word	index@(.nv.constant0.triton_poi_fused_cat_26)
        /*00d4*/ 	.short	0x0210
        /*00d6*/ 	.short	0x004c


	//----- nvinfo : EIATTR_SW_WAR
	.align		4
.L_35:
        /*00d8*/ 	.byte	0x04, 0x36
        /*00da*/ 	.short	(.L_37 - .L_36)
.L_36:
        /*00dc*/ 	.word	0x00000008
.L_37:


//--------------------- .nv.callgraph             --------------------------
	.section	.nv.callgraph,"",@"SHT_CUDA_CALLGRAPH"
	.align	4
	.sectionentsize	8
	.align		4
        /*0000*/ 	.word	0x00000000
	.align		4
        /*0004*/ 	.word	0xffffffff
	.align		4
        /*0008*/ 	.word	0x00000000
	.align		4
        /*000c*/ 	.word	0xfffffffe
	.align		4
        /*0010*/ 	.word	0x00000000
	.align		4
        /*0014*/ 	.word	0xfffffffd
	.align		4
        /*0018*/ 	.word	0x00000000
	.align		4
        /*001c*/ 	.word	0xfffffffc


//--------------------- .text.triton_poi_fused_cat_26 --------------------------
	.section	.text.triton_poi_fused_cat_26,"ax",@progbits
	.align	128
        .global         triton_poi_fused_cat_26
        .type           triton_poi_fused_cat_26,@function
        .size           triton_poi_fused_cat_26,(.L_x_1 - triton_poi_fused_cat_26)
        .other          triton_poi_fused_cat_26,@"STO_CUDA_ENTRY STV_DEFAULT"
triton_poi_fused_cat_26:
.text.triton_poi_fused_cat_26:
[----:B------:R-:W-:Y:S01]  /*0000*/  LDC R1, c[0x0][0x28] ;  /* 0x00000a00ff017b82 */ /* 0x000fe20000000800 */
[----:B------:R-:W1:Y:S07]  /*0010*/  S2R R0, SR_TID.X ;  /* 0x0000000000007919 */ /* 0x000e6e0000002100 */
[----:B------:R-:W2:Y:S01]  /*0020*/  LDC.64 R8, c[0x0][0x220] ;  /* 0x00008800ff087b82 */ /* 0x000ea20000000a00 */
[----:B------:R-:W-:Y:S01]  /*0030*/  CS2R R18, SRZ ;  /* 0x0000000000127805 */ /* 0x000fe2000001ff00 */
[----:B------:R-:W-:Y:S01]  /*0040*/  ULDC.64 UR4, c[0x0][0x208] ;  /* 0x0000820000047ab9 */ /* 0x000fe20000000a00 */
[----:B------:R-:W3:Y:S01]  /*0050*/  S2R R3, SR_CTAID.X ;  /* 0x0000000000037919 */ /* 0x000ee20000002500 */
[----:B------:R-:W-:-:S04]  /*0060*/  ULDC.64 UR6, c[0x0][0x230] ;  /* 0x00008c0000067ab9 */ /* 0x000fc80000000a00 */
[----:B------:R-:W4:Y:S01]  /*0070*/  LDC.64 R38, c[0x0][0x228] ;  /* 0x00008a00ff267b82 */ /* 0x000f220000000a00 */
[----:B-1----:R-:W-:Y:S01]  /*0080*/  IMAD.SHL.U32 R0, R0, 0x4, RZ ;  /* 0x0000000400007824 */ /* 0x002fe200078e00ff */
[----:B---3--:R-:W-:-:S04]  /*0090*/  SHF.R.S32.HI R15, RZ, 0x15, R3 ;  /* 0x00000015ff0f7819 */ /* 0x008fc80000011403 */
[----:B------:R-:W-:Y:S02]  /*00a0*/  LOP3.LUT R0, R0, 0x1fc, RZ, 0xc0, !PT ;  /* 0x000001fc00007812 */ /* 0x000fe400078ec0ff */
[----:B------:R-:W-:-:S03]  /*00b0*/  SGXT R15, R15, 0x1 ;  /* 0x000000010f0f781a */ /* 0x000fc60000000200 */
[----:B------:R-:W-:-:S04]  /*00c0*/  IMAD R0, R3, 0x400, R0 ;  /* 0x0000040003007824 */ /* 0x000fc800078e0200 */
[----:B------:R-:W-:Y:S01]  /*00d0*/  VIADD R26, R0, 0x200 ;  /* 0x00000200001a7836 */ /* 0x000fe20000000000 */
[-C--:B------:R-:W-:Y:S02]  /*00e0*/  LEA.HI R32, R15, R0.reuse, RZ, 0xa ;  /* 0x000000000f207211 */ /* 0x080fe400078f50ff */
[----:B------:R-:W-:Y:S02]  /*00f0*/  SHF.R.S32.HI R3, RZ, 0x1f, R0 ;  /* 0x0000001fff037819 */ /* 0x000fe40000011400 */
[----:B------:R-:W-:Y:S02]  /*0100*/  SHF.R.S32.HI R27, RZ, 0xa, R32 ;  /* 0x0000000aff1b7819 */ /* 0x000fe40000011420 */
[----:B------:R-:W-:Y:S02]  /*0110*/  LEA.HI R4, R3, R0, RZ, 0x5 ;  /* 0x0000000003047211 */ /* 0x000fe400078f28ff */
[----:B------:R-:W-:Y:S01]  /*0120*/  LEA.HI R24, R15, R26, RZ, 0xa ;  /* 0x0000001a0f187211 */ /* 0x000fe200078f50ff */
[----:B------:R-:W-:Y:S01]  /*0130*/  IMAD.HI R2, R27, 0x2aaaaaab, RZ ;  /* 0x2aaaaaab1b027827 */ /* 0x000fe200078e02ff */
[----:B------:R-:W-:-:S02]  /*0140*/  SHF.R.S32.HI R17, RZ, 0x5, R4 ;  /* 0x00000005ff117819 */ /* 0x000fc40000011404 */
[----:B------:R-:W-:Y:S02]  /*0150*/  SHF.R.S32.HI R29, RZ, 0xa, R24 ;  /* 0x0000000aff1d7819 */ /* 0x000fe40000011418 */
[----:B------:R-:W-:Y:S02]  /*0160*/  SHF.R.U32.HI R3, RZ, 0x1f, R2 ;  /* 0x0000001fff037819 */ /* 0x000fe40000011602 */
[----:B------:R-:W-:Y:S02]  /*0170*/  LOP3.LUT R5, R4, 0xffffffe0, RZ, 0xc0, !PT ;  /* 0xffffffe004057812 */ /* 0x000fe400078ec0ff */
[----:B------:R-:W-:Y:S02]  /*0180*/  LEA.HI R6, R2, R3, RZ, 0x1a ;  /* 0x0000000302067211 */ /* 0x000fe400078fd0ff */
[----:B------:R-:W-:-:S03]  /*0190*/  LEA.HI R2, R17, R17, RZ, 0x5 ;  /* 0x0000001111027211 */ /* 0x000fc600078f28ff */
[----:B------:R-:W-:Y:S01]  /*01a0*/  IMAD R27, R6, -0x180, R27 ;  /* 0xfffffe80061b7824 */ /* 0x000fe200078e021b */
[----:B------:R-:W-:-:S04]  /*01b0*/  LOP3.LUT R2, R2, 0xffffffe0, RZ, 0xc0, !PT ;  /* 0xffffffe002027812 */ /* 0x000fc800078ec0ff */
[----:B------:R-:W-:Y:S01]  /*01c0*/  ISETP.GT.AND P0, PT, R27, 0x7f, PT ;  /* 0x0000007f1b00780c */ /* 0x000fe20003f04270 */
[----:B------:R-:W-:Y:S02]  /*01d0*/  IMAD.IADD R3, R17, 0x1, -R2 ;  /* 0x0000000111037824 */ /* 0x000fe400078e0a02 */
[----:B------:R-:W-:-:S04]  /*01e0*/  IMAD.HI R11, R29, 0x2aaaaaab, RZ ;  /* 0x2aaaaaab1d0b7827 */ /* 0x000fc800078e02ff */
[----:B--2---:R-:W-:Y:S01]  /*01f0*/  IMAD.WIDE R2, R3, 0x8, R8 ;  /* 0x0000000803027825 */ /* 0x004fe200078e0208 */
[----:B------:R-:W-:Y:S02]  /*0200*/  SHF.R.U32.HI R12, RZ, 0x1f, R11 ;  /* 0x0000001fff0c7819 */ /* 0x000fe4000001160b */
[----:B------:R-:W-:Y:S01]  /*0210*/  LEA.HI R10, R15, R26, RZ, 0x5 ;  /* 0x0000001a0f0a7211 */ /* 0x000fe200078f28ff */
[----:B------:R-:W-:Y:S02]  /*0220*/  IMAD.IADD R34, R0, 0x1, -R5 ;  /* 0x0000000100227824 */ /* 0x000fe400078e0a05 */
[----:B------:R1:W2:Y:S01]  /*0230*/  @P0 LDG.E.EL.64 R18, desc[UR4][R2.64] ;  /* 0x0000000402120981 */ /* 0x0002a2000c2e1b00 */
[----:B------:R-:W-:Y:S02]  /*0240*/  LEA.HI R12, R11, R12, RZ, 0x1a ;  /* 0x0000000c0b0c7211 */ /* 0x000fe400078fd0ff */
[----:B------:R-:W-:Y:S02]  /*0250*/  CS2R R4, SRZ ;  /* 0x0000000000047805 */ /* 0x000fe4000001ff00 */
[----:B------:R-:W-:-:S02]  /*0260*/  SHF.R.S32.HI R10, RZ, 0x5, R10 ;  /* 0x00000005ff0a7819 */ /* 0x000fc4000001140a */
[----:B------:R-:W-:Y:S01]  /*0270*/  CS2R R6, SRZ ;  /* 0x0000000000067805 */ /* 0x000fe2000001ff00 */
[----:B----4-:R-:W-:-:S04]  /*0280*/  IMAD.WIDE R20, R34, 0x8, R38 ;  /* 0x0000000822147825 */ /* 0x010fc800078e0226 */
[----:B------:R-:W-:Y:S01]  /*0290*/  IMAD R29, R12, -0x180, R29 ;  /* 0xfffffe800c1d7824 */ /* 0x000fe200078e021d */
[----:B-1----:R-:W-:Y:S01]  /*02a0*/  LEA.HI R2, R10, R10, RZ, 0x5 ;  /* 0x0000000a0a027211 */ /* 0x002fe200078f28ff */
[----:B------:R-:W3:Y:S01]  /*02b0*/  @P0 LDG.E.EL.128 R4, desc[UR4][R20.64] ;  /* 0x0000000414040981 */ /* 0x000ee2000c2e1d00 */
[----:B------:R-:W-:Y:S02]  /*02c0*/  CS2R R12, SRZ ;  /* 0x00000000000c7805 */ /* 0x000fe4000001ff00 */
[----:B------:R-:W-:Y:S02]  /*02d0*/  LOP3.LUT R3, R2, 0xffffffe0, RZ, 0xc0, !PT ;  /* 0xffffffe002037812 */ /* 0x000fe400078ec0ff */
[----:B------:R-:W-:-:S03]  /*02e0*/  ISETP.GT.AND P1, PT, R29, 0x7f, PT ;  /* 0x0000007f1d00780c */ /* 0x000fc60003f24270 */
[----:B------:R-:W-:-:S04]  /*02f0*/  IMAD.IADD R2, R10, 0x1, -R3 ;  /* 0x000000010a027824 */ /* 0x000fc800078e0a03 */
[----:B------:R-:W-:-:S06]  /*0300*/  IMAD.WIDE R22, R2, 0x8, R8 ;  /* 0x0000000802167825 */ /* 0x000fcc00078e0208 */
[----:B------:R-:W4:Y:S01]  /*0310*/  @P1 LDG.E.EL.64 R12, desc[UR4][R22.64] ;  /* 0x00000004160c1981 */ /* 0x000f22000c2e1b00 */
[----:B------:R-:W-:Y:S02]  /*0320*/  CS2R R8, SRZ ;  /* 0x0000000000087805 */ /* 0x000fe4000001ff00 */
[----:B------:R-:W-:-:S06]  /*0330*/  CS2R R10, SRZ ;  /* 0x00000000000a7805 */ /* 0x000fcc000001ff00 */
[----:B------:R-:W5:Y:S01]  /*0340*/  @P1 LDG.E.EL.128 R8, desc[UR4][R20.64] ;  /* 0x0000000414081981 */ /* 0x000f62000c2e1d00 */
[----:B------:R-:W-:-:S04]  /*0350*/  VIADD R33, R27, 0xffffff80 ;  /* 0xffffff801b217836 */ /* 0x000fc80000000000 */
[----:B------:R-:W-:Y:S01]  /*0360*/  IMAD.SHL.U32 R25, R33, 0x100, RZ ;  /* 0x0000010021197824 */ /* 0x000fe200078e00ff */
[----:B--2---:R-:W-:Y:S02]  /*0370*/  SEL R14, R19, RZ, P0 ;  /* 0x000000ff130e7207 */ /* 0x004fe40000000000 */
[----:B------:R-:W-:Y:S02]  /*0380*/  SEL R18, R18, RZ, P0 ;  /* 0x000000ff12127207 */ /* 0x000fe40000000000 */
[----:B------:R-:W-:-:S04]  /*0390*/  SHF.R.U32.HI R3, RZ, 0x1b, R14 ;  /* 0x0000001bff037819 */ /* 0x000fc8000001160e */
[----:B------:R-:W-:Y:S02]  /*03a0*/  LOP3.LUT R3, R3, 0x10, RZ, 0xc0, !PT ;  /* 0x0000001003037812 */ /* 0x000fe400078ec0ff */
[----:B---3--:R-:W-:Y:S02]  /*03b0*/  SEL R19, R5, RZ, P0 ;  /* 0x000000ff05137207 */ /* 0x008fe40000000000 */
[----:B------:R-:W-:Y:S01]  /*03c0*/  IADD3 R18, P2, R3, R18, RZ ;  /* 0x0000001203127210 */ /* 0x000fe20007f5e0ff */
[----:B------:R-:W-:Y:S01]  /*03d0*/  IMAD.HI R3, R0, 0x2aaaaaab, RZ ;  /* 0x2aaaaaab00037827 */ /* 0x000fe200078e02ff */
[----:B------:R-:W-:Y:S02]  /*03e0*/  SEL R16, R4, RZ, P0 ;  /* 0x000000ff04107207 */ /* 0x000fe40000000000 */
[----:B------:R-:W-:Y:S01]  /*03f0*/  SHF.R.U32.HI R5, RZ, 0x19, R19 ;  /* 0x00000019ff057819 */ /* 0x000fe20000011613 */
[----:B------:R-:W-:Y:S01]  /*0400*/  IMAD.X R31, RZ, RZ, R14, P2 ;  /* 0x000000ffff1f7224 */ /* 0x000fe200010e060e */
[----:B------:R-:W-:Y:S01]  /*0410*/  LEA R4, P2, R16, UR6, 0x2 ;  /* 0x0000000610047c11 */ /* 0x000fe2000f8410ff */
[----:B------:R-:W-:Y:S01]  /*0420*/  IMAD.SHL.U32 R30, R18, 0x40, RZ ;  /* 0x00000040121e7824 */ /* 0x000fe200078e00ff */
[----:B------:R-:W-:-:S02]  /*0430*/  LOP3.LUT R5, R5, 0x40, RZ, 0xc0, !PT ;  /* 0x0000004005057812 */ /* 0x000fc400078ec0ff */
[----:B------:R-:W-:Y:S02]  /*0440*/  SHF.R.U32.HI R14, RZ, 0x1f, R3 ;  /* 0x0000001fff0e7819 */ /* 0x000fe40000011603 */
[----:B------:R-:W-:Y:S02]  /*0450*/  LEA.HI.X R16, R16, UR7, R19, 0x2, P2 ;  /* 0x0000000710107c11 */ /* 0x000fe400090f1413 */
[----:B------:R-:W-:Y:S02]  /*0460*/  SHF.L.U64.HI R31, R18, 0x6, R31 ;  /* 0x00000006121f7819 */ /* 0x000fe4000001021f */
[----:B------:R-:W-:Y:S02]  /*0470*/  IADD3 R4, P2, P3, R30, R4, R5 ;  /* 0x000000041e047210 */ /* 0x000fe40007b5e005 */
[----:B------:R-:W-:Y:S02]  /*0480*/  SEL R19, R6, RZ, P0 ;  /* 0x000000ff06137207 */ /* 0x000fe40000000000 */
[----:B----4-:R-:W-:-:S02]  /*0490*/  SEL R13, R13, RZ, P1 ;  /* 0x000000ff0d0d7207 */ /* 0x010fc40000800000 */
[----:B------:R-:W-:Y:S02]  /*04a0*/  LEA.HI.SX32 R3, R3, R14, 0x10 ;  /* 0x0000000e03037211 */ /* 0x000fe400078f82ff */
[----:B------:R-:W-:Y:S02]  /*04b0*/  SEL R14, R7, RZ, P0 ;  /* 0x000000ff070e7207 */ /* 0x000fe40000000000 */
[----:B------:R-:W-:Y:S01]  /*04c0*/  IADD3.X R5, R31, R16, RZ, P2, P3 ;  /* 0x000000101f057210 */ /* 0x000fe200017e64ff */
[----:B------:R-:W-:Y:S01]  /*04d0*/  IMAD.U32 R18, R3, 0x10000, RZ ;  /* 0x0001000003127824 */ /* 0x000fe200078e00ff */
[----:B------:R-:W-:Y:S02]  /*04e0*/  LEA R40, P2, R19, UR6, 0x2 ;  /* 0x0000000613287c11 */ /* 0x000fe4000f8410ff */
[----:B------:R-:W-:Y:S01]  /*04f0*/  SHF.R.U32.HI R16, RZ, 0x1b, R13 ;  /* 0x0000001bff107819 */ /* 0x000fe2000001160d */
[----:B------:R-:W-:Y:S01]  /*0500*/  IMAD.WIDE R4, R25, 0x4, R4 ;  /* 0x0000000419047825 */ /* 0x000fe200078e0204 */
[----:B------:R-:W-:-:S02]  /*0510*/  SHF.R.U32.HI R41, RZ, 0x19, R14 ;  /* 0x00000019ff297819 */ /* 0x000fc4000001160e */
[----:B------:R-:W-:Y:S02]  /*0520*/  LEA.HI.X R14, R19, UR7, R14, 0x2, P2 ;  /* 0x00000007130e7c11 */ /* 0x000fe400090f140e */
[----:B------:R-:W-:Y:S01]  /*0530*/  SEL R12, R12, RZ, P1 ;  /* 0x000000ff0c0c7207 */ /* 0x000fe20000800000 */
[----:B------:R-:W-:Y:S01]  /*0540*/  IMAD.WIDE R6, R18, 0x4, R4 ;  /* 0x0000000412067825 */ /* 0x000fe200078e0204 */
[----:B------:R-:W-:Y:S02]  /*0550*/  LOP3.LUT R19, R16, 0x10, RZ, 0xc0, !PT ;  /* 0x0000001010137812 */ /* 0x000fe400078ec0ff */
[----:B------:R-:W-:Y:S01]  /*0560*/  LOP3.LUT R41, R41, 0x40, RZ, 0xc0, !PT ;  /* 0x0000004029297812 */ /* 0x000fe200078ec0ff */
[----:B------:R-:W-:Y:S01]  /*0570*/  IMAD.MOV.U32 R4, RZ, RZ, RZ ;  /* 0x000000ffff047224 */ /* 0x000fe200078e00ff */
[----:B------:R-:W-:Y:S02]  /*0580*/  IADD3 R12, P4, R19, R12, RZ ;  /* 0x0000000c130c7210 */ /* 0x000fe40007f9e0ff */
[----:B------:R-:W-:-:S02]  /*0590*/  IADD3 R40, P3, P2, R30, R40, R41 ;  /* 0x000000281e287210 */ /* 0x000fc40007a7e029 */
[----:B-----5:R-:W-:Y:S01]  /*05a0*/  SEL R5, R9, RZ, P1 ;  /* 0x000000ff09057207 */ /* 0x020fe20000800000 */
[----:B------:R-:W-:Y:S01]  /*05b0*/  IMAD.X R21, RZ, RZ, R13, P4 ;  /* 0x000000ffff157224 */ /* 0x000fe200020e060d */
[----:B------:R-:W-:Y:S01]  /*05c0*/  SEL R16, R8, RZ, P1 ;  /* 0x000000ff08107207 */ /* 0x000fe20000800000 */
[----:B------:R-:W-:Y:S01]  /*05d0*/  IMAD.SHL.U32 R20, R12, 0x40, RZ ;  /* 0x000000400c147824 */ /* 0x000fe200078e00ff */
[----:B------:R1:W2:Y:S01]  /*05e0*/  @P0 LDG.E.EL R4, desc[UR4][R6.64] ;  /* 0x0000000406040981 */ /* 0x0002a2000c2e1900 */
[----:B------:R-:W-:Y:S01]  /*05f0*/  IADD3.X R41, R31, R14, RZ, P3, P2 ;  /* 0x0000000e1f297210 */ /* 0x000fe20001fe44ff */
[----:B------:R-:W-:Y:S01]  /*0600*/  IMAD.HI R37, R26, 0x2aaaaaab, RZ ;  /* 0x2aaaaaab1a257827 */ /* 0x000fe200078e02ff */
[----:B------:R-:W-:Y:S02]  /*0610*/  SHF.L.U64.HI R21, R12, 0x6, R21 ;  /* 0x000000060c157819 */ /* 0x000fe40000010215 */
[----:B------:R-:W-:Y:S01]  /*0620*/  SHF.R.U32.HI R9, RZ, 0x19, R5 ;  /* 0x00000019ff097819 */ /* 0x000fe20000011605 */
[----:B------:R-:W-:Y:S01]  /*0630*/  VIADD R12, R0, 0x2 ;  /* 0x00000002000c7836 */ /* 0x000fe20000000000 */
[----:B------:R-:W-:Y:S01]  /*0640*/  LEA R8, P4, R16, UR6, 0x2 ;  /* 0x0000000610087c11 */ /* 0x000fe2000f8810ff */
[----:B------:R-:W-:Y:S01]  /*0650*/  IMAD.WIDE R40, R25, 0x4, R40 ;  /* 0x0000000419287825 */ /* 0x000fe200078e0228 */
[----:B------:R-:W-:-:S02]  /*0660*/  LOP3.LUT R9, R9, 0x40, RZ, 0xc0, !PT ;  /* 0x0000004009097812 */ /* 0x000fc400078ec0ff */
[----:B------:R-:W-:Y:S01]  /*0670*/  LEA.HI R15, R15, R12, RZ, 0x5 ;  /* 0x0000000c0f0f7211 */ /* 0x000fe200078f28ff */
[----:B-1----:R-:W-:Y:S01]  /*0680*/  VIADD R7, R29, 0xffffff80 ;  /* 0xffffff801d077836 */ /* 0x002fe20000000000 */
[----:B------:R-:W-:Y:S01]  /*0690*/  LEA.HI.X R16, R16, UR7, R5, 0x2, P4 ;  /* 0x0000000710107c11 */ /* 0x000fe2000a0f1405 */
[----:B------:R-:W-:Y:S01]  /*06a0*/  IMAD.MOV.U32 R5, RZ, RZ, RZ ;  /* 0x000000ffff057224 */ /* 0x000fe200078e00ff */
[----:B------:R-:W-:Y:S01]  /*06b0*/  LOP3.LUT R15, R15, 0xffffffe0, RZ, 0xc0, !PT ;  /* 0xffffffe00f0f7812 */ /* 0x000fe200078ec0ff */
[----:B------:R-:W-:Y:S01]  /*06c0*/  IMAD.SHL.U32 R23, R7, 0x100, RZ ;  /* 0x0000010007177824 */ /* 0x000fe200078e00ff */
[----:B------:R-:W-:Y:S01]  /*06d0*/  IADD3 R8, P4, P5, R20, R8, R9 ;  /* 0x0000000814087210 */ /* 0x000fe20007d9e009 */
[----:B------:R-:W-:Y:S01]  /*06e0*/  IMAD.WIDE R40, R18, 0x4, R40 ;  /* 0x0000000412287825 */ /* 0x000fe200078e0228 */
[----:B------:R-:W-:Y:S02]  /*06f0*/  SHF.R.U32.HI R6, RZ, 0x1f, R37 ;  /* 0x0000001fff067819 */ /* 0x000fe40000011625 */
[----:B------:R-:W-:Y:S01]  /*0700*/  IADD3.X R9, R21, R16, RZ, P4, P5 ;  /* 0x0000001015097210 */ /* 0x000fe200027ea4ff */
[----:B------:R-:W-:Y:S01]  /*0710*/  IMAD.IADD R35, R12, 0x1, -R15 ;  /* 0x000000010c237824 */ /* 0x000fe200078e0a0f */
[----:B------:R-:W-:-:S02]  /*0720*/  CS2R R12, SRZ ;  /* 0x00000000000c7805 */ /* 0x000fc4000001ff00 */
[----:B------:R-:W-:Y:S02]  /*0730*/  CS2R R14, SRZ ;  /* 0x00000000000e7805 */ /* 0x000fe4000001ff00 */
[----:B------:R-:W-:Y:S01]  /*0740*/  SEL R10, R10, RZ, P1 ;  /* 0x000000ff0a0a7207 */ /* 0x000fe20000800000 */
[----:B------:R-:W-:Y:S01]  /*0750*/  IMAD.WIDE R38, R35, 0x8, R38 ;  /* 0x0000000823267825 */ /* 0x000fe200078e0226 */
[----:B------:R-:W-:Y:S01]  /*0760*/  LEA.HI.SX32 R37, R37, R6, 0x10 ;  /* 0x0000000625257211 */ /* 0x000fe200078f82ff */
[----:B------:R-:W3:Y:S01]  /*0770*/  @P0 LDG.E.EL R5, desc[UR4][R40.64] ;  /* 0x0000000428050981 */ /* 0x000ee2000c2e1900 */
[----:B------:R-:W-:Y:S01]  /*0780*/  SEL R11, R11, RZ, P1 ;  /* 0x000000ff0b0b7207 */ /* 0x000fe20000800000 */
[----:B------:R-:W-:Y:S02]  /*0790*/  IMAD.WIDE R8, R23, 0x4, R8 ;  /* 0x0000000417087825 */ /* 0x000fe400078e0208 */
[----:B------:R-:W4:Y:S01]  /*07a0*/  @P0 LDG.E.EL.128 R12, desc[UR4][R38.64] ;  /* 0x00000004260c0981 */ /* 0x000f22000c2e1d00 */
[----:B------:R-:W-:Y:S01]  /*07b0*/  LEA R16, P2, R10, UR6, 0x2 ;  /* 0x000000060a107c11 */ /* 0x000fe2000f8410ff */
[----:B------:R-:W-:-:S02]  /*07c0*/  IMAD.U32 R28, R37, 0x10000, RZ ;  /* 0x00010000251c7824 */ /* 0x000fc400078e00ff */
[----:B------:R-:W-:Y:S01]  /*07d0*/  IMAD.MOV.U32 R6, RZ, RZ, RZ ;  /* 0x000000ffff067224 */ /* 0x000fe200078e00ff */
[----:B------:R-:W-:Y:S01]  /*07e0*/  LEA.HI.X R10, R10, UR7, R11, 0x2, P2 ;  /* 0x000000070a0a7c11 */ /* 0x000fe200090f140b */
[----:B------:R-:W-:Y:S01]  /*07f0*/  IMAD.WIDE R8, R28, 0x4, R8 ;  /* 0x000000041c087825 */ /* 0x000fe200078e0208 */
[----:B------:R-:W-:-:S04]  /*0800*/  SHF.R.U32.HI R11, RZ, 0x19, R11 ;  /* 0x00000019ff0b7819 */ /* 0x000fc8000001160b */
[----:B------:R-:W-:Y:S01]  /*0810*/  LOP3.LUT R11, R11, 0x40, RZ, 0xc0, !PT ;  /* 0x000000400b0b7812 */ /* 0x000fe200078ec0ff */
[----:B------:R1:W5:Y:S03]  /*0820*/  @P1 LDG.E.EL R6, desc[UR4][R8.64] ;  /* 0x0000000408061981 */ /* 0x000366000c2e1900 */
[----:B-1----:R-:W-:-:S04]  /*0830*/  IADD3 R8, P2, P3, R20, R16, R11 ;  /* 0x0000001014087210 */ /* 0x002fc80007b5e00b */
[----:B------:R-:W-:-:S03]  /*0840*/  IADD3.X R9, R21, R10, RZ, P2, P3 ;  /* 0x0000000a15097210 */ /* 0x000fc600017e64ff */
[----:B------:R-:W-:-:S04]  /*0850*/  IMAD.WIDE R8, R23, 0x4, R8 ;  /* 0x0000000417087825 */ /* 0x000fc800078e0208 */
[----:B------:R-:W-:Y:S02]  /*0860*/  IMAD.MOV.U32 R16, RZ, RZ, RZ ;  /* 0x000000ffff107224 */ /* 0x000fe400078e00ff */
[----:B------:R-:W-:-:S05]  /*0870*/  IMAD.WIDE R8, R28, 0x4, R8 ;  /* 0x000000041c087825 */ /* 0x000fca00078e0208 */
[----:B------:R1:W2:Y:S01]  /*0880*/  @P1 LDG.E.EL R16, desc[UR4][R8.64] ;  /* 0x0000000408101981 */ /* 0x0002a2000c2e1900 */
[----:B----4-:R-:W-:Y:S02]  /*0890*/  SEL R10, R12, RZ, P0 ;  /* 0x000000ff0c0a7207 */ /* 0x010fe40000000000 */
[----:B------:R-:W-:Y:S02]  /*08a0*/  SEL R11, R13, RZ, P0 ;  /* 0x000000ff0d0b7207 */ /* 0x000fe40000000000 */
[C---:B------:R-:W-:Y:S02]  /*08b0*/  LEA R13, P2, R10.reuse, UR6, 0x2 ;  /* 0x000000060a0d7c11 */ /* 0x040fe4000f8410ff */
[--C-:B------:R-:W-:Y:S02]  /*08c0*/  SHF.R.U32.HI R12, RZ, 0x19, R11.reuse ;  /* 0x00000019ff0c7819 */ /* 0x100fe4000001160b */
[----:B------:R-:W-:Y:S02]  /*08d0*/  LEA.HI.X R10, R10, UR7, R11, 0x2, P2 ;  /* 0x000000070a0a7c11 */ /* 0x000fe400090f140b */
[----:B------:R-:W-:-:S02]  /*08e0*/  SEL R11, R15, RZ, P0 ;  /* 0x000000ff0f0b7207 */ /* 0x000fc40000000000 */
[----:B------:R-:W-:Y:S02]  /*08f0*/  SEL R14, R14, RZ, P0 ;  /* 0x000000ff0e0e7207 */ /* 0x000fe40000000000 */
[----:B------:R-:W-:Y:S02]  /*0900*/  LOP3.LUT R12, R12, 0x40, RZ, 0xc0, !PT ;  /* 0x000000400c0c7812 */ /* 0x000fe400078ec0ff */
[----:B------:R-:W-:Y:S02]  /*0910*/  SHF.R.U32.HI R15, RZ, 0x19, R11 ;  /* 0x00000019ff0f7819 */ /* 0x000fe4000001160b */
[----:B-1----:R-:W-:Y:S02]  /*0920*/  LEA R8, P4, R14, UR6, 0x2 ;  /* 0x000000060e087c11 */ /* 0x002fe4000f8810ff */
[----:B------:R-:W-:Y:S02]  /*0930*/  IADD3 R12, P2, P3, R30, R13, R12 ;  /* 0x0000000d1e0c7210 */ /* 0x000fe40007b5e00c */
[----:B------:R-:W-:-:S02]  /*0940*/  LOP3.LUT R15, R15, 0x40, RZ, 0xc0, !PT ;  /* 0x000000400f0f7812 */ /* 0x000fc400078ec0ff */
[----:B------:R-:W-:Y:S02]  /*0950*/  LEA.HI.X R22, R14, UR7, R11, 0x2, P4 ;  /* 0x000000070e167c11 */ /* 0x000fe4000a0f140b */
[----:B------:R-:W-:Y:S02]  /*0960*/  IADD3 R14, P4, P5, R30, R8, R15 ;  /* 0x000000081e0e7210 */ /* 0x000fe40007d9e00f */
[----:B------:R-:W-:Y:S02]  /*0970*/  CS2R R8, SRZ ;  /* 0x0000000000087805 */ /* 0x000fe4000001ff00 */
[----:B------:R-:W-:Y:S02]  /*0980*/  IADD3.X R13, R31, R10, RZ, P2, P3 ;  /* 0x0000000a1f0d7210 */ /* 0x000fe400017e64ff */
[----:B------:R-:W-:-:S06]  /*0990*/  CS2R R10, SRZ ;  /* 0x00000000000a7805 */ /* 0x000fcc000001ff00 */
[----:B------:R-:W4:Y:S01]  /*09a0*/  @P1 LDG.E.EL.128 R8, desc[UR4][R38.64] ;  /* 0x0000000426081981 */ /* 0x000f22000c2e1d00 */
[----:B------:R-:W-:Y:S01]  /*09b0*/  IADD3.X R15, R31, R22, RZ, P4, P5 ;  /* 0x000000161f0f7210 */ /* 0x000fe200027ea4ff */
[----:B------:R-:W-:-:S04]  /*09c0*/  IMAD.WIDE R12, R25, 0x4, R12 ;  /* 0x00000004190c7825 */ /* 0x000fc800078e020c */
[----:B------:R-:W-:-:S04]  /*09d0*/  IMAD.WIDE R14, R25, 0x4, R14 ;  /* 0x00000004190e7825 */ /* 0x000fc800078e020e */
[----:B------:R-:W-:-:S04]  /*09e0*/  IMAD.WIDE R12, R18, 0x4, R12 ;  /* 0x00000004120c7825 */ /* 0x000fc800078e020c */
[----:B------:R-:W-:Y:S01]  /*09f0*/  IMAD.WIDE R14, R18, 0x4, R14 ;  /* 0x00000004120e7825 */ /* 0x000fe200078e020e */
[----:B------:R-:W-:-:S06]  /*0a00*/  CS2R R18, SRZ ;  /* 0x0000000000127805 */ /* 0x000fcc000001ff00 */
[----:B------:R-:W2:Y:S04]  /*0a10*/  @P0 LDG.E.EL R19, desc[UR4][R12.64] ;  /* 0x000000040c130981 */ /* 0x000ea8000c2e1900 */
[----:B------:R1:W2:Y:S02]  /*0a20*/  @P0 LDG.E.EL R18, desc[UR4][R14.64] ;  /* 0x000000040e120981 */ /* 0x0002a4000c2e1900 */
[----:B01----:R-:W0:Y:S01]  /*0a30*/  LDC.64 R14, c[0x0][0x238] ;  /* 0x00008e00ff0e7b82 */ /* 0x003e220000000a00 */
[----:B----4-:R-:W-:Y:S02]  /*0a40*/  SEL R41, R9, RZ, P1 ;  /* 0x000000ff09297207 */ /* 0x010fe40000800000 */
[----:B------:R-:W-:Y:S02]  /*0a50*/  SEL R22, R8, RZ, P1 ;  /* 0x000000ff08167207 */ /* 0x000fe40000800000 */
[----:B------:R-:W-:-:S02]  /*0a60*/  SHF.R.U32.HI R9, RZ, 0x19, R41 ;  /* 0x00000019ff097819 */ /* 0x000fc40000011629 */
[C---:B------:R-:W-:Y:S02]  /*0a70*/  LEA R8, P2, R22.reuse, UR6, 0x2 ;  /* 0x0000000616087c11 */ /* 0x040fe4000f8410ff */
[----:B------:R-:W-:Y:S02]  /*0a80*/  LOP3.LUT R9, R9, 0x40, RZ, 0xc0, !PT ;  /* 0x0000004009097812 */ /* 0x000fe400078ec0ff */
[----:B------:R-:W-:Y:S02]  /*0a90*/  LEA.HI.X R22, R22, UR7, R41, 0x2, P2 ;  /* 0x0000000716167c11 */ /* 0x000fe400090f1429 */
[----:B------:R-:W-:Y:S02]  /*0aa0*/  SEL R13, R11, RZ, P1 ;  /* 0x000000ff0b0d7207 */ /* 0x000fe40000800000 */
[----:B------:R-:W-:Y:S02]  /*0ab0*/  IADD3 R8, P2, P3, R20, R8, R9 ;  /* 0x0000000814087210 */ /* 0x000fe40007b5e009 */
[----:B------:R-:W-:-:S02]  /*0ac0*/  SEL R12, R10, RZ, P1 ;  /* 0x000000ff0a0c7207 */ /* 0x000fc40000800000 */
[----:B------:R-:W-:Y:S02]  /*0ad0*/  SHF.R.U32.HI R11, RZ, 0x19, R13 ;  /* 0x00000019ff0b7819 */ /* 0x000fe4000001160d */
[----:B------:R-:W-:Y:S02]  /*0ae0*/  IADD3.X R9, R21, R22, RZ, P2, P3 ;  /* 0x0000001615097210 */ /* 0x000fe400017e64ff */
[C---:B------:R-:W-:Y:S02]  /*0af0*/  LEA R10, P2, R12.reuse, UR6, 0x2 ;  /* 0x000000060c0a7c11 */ /* 0x040fe4000f8410ff */
[----:B------:R-:W-:Y:S01]  /*0b00*/  LOP3.LUT R11, R11, 0x40, RZ, 0xc0, !PT ;  /* 0x000000400b0b7812 */ /* 0x000fe200078ec0ff */
[----:B------:R-:W-:Y:S01]  /*0b10*/  IMAD.WIDE R8, R23, 0x4, R8 ;  /* 0x0000000417087825 */ /* 0x000fe200078e0208 */
[----:B------:R-:W-:Y:S02]  /*0b20*/  LEA.HI.X R12, R12, UR7, R13, 0x2, P2 ;  /* 0x000000070c0c7c11 */ /* 0x000fe400090f140d */
[----:B------:R-:W-:Y:S01]  /*0b30*/  IADD3 R10, P2, P3, R20, R10, R11 ;  /* 0x0000000a140a7210 */ /* 0x000fe20007b5e00b */
[----:B------:R-:W-:-:S02]  /*0b40*/  IMAD.MOV.U32 R22, RZ, RZ, RZ ;  /* 0x000000ffff167224 */ /* 0x000fc400078e00ff */
[----:B------:R-:W-:Y:S01]  /*0b50*/  IMAD.WIDE R8, R28, 0x4, R8 ;  /* 0x000000041c087825 */ /* 0x000fe200078e0208 */
[----:B------:R-:W-:-:S04]  /*0b60*/  IADD3.X R11, R21, R12, RZ, P2, P3 ;  /* 0x0000000c150b7210 */ /* 0x000fc800017e64ff */
[----:B------:R1:W4:Y:S01]  /*0b70*/  @P1 LDG.E.EL R22, desc[UR4][R8.64] ;  /* 0x0000000408161981 */ /* 0x000322000c2e1900 */
[----:B------:R-:W-:Y:S01]  /*0b80*/  IMAD.WIDE R10, R23, 0x4, R10 ;  /* 0x00000004170a7825 */ /* 0x000fe200078e020a */
[----:B-1----:R-:W-:-:S03]  /*0b90*/  LOP3.LUT R9, R24, 0xfffffc00, RZ, 0xc0, !PT ;  /* 0xfffffc0018097812 */ /* 0x002fc600078ec0ff */
[----:B------:R-:W-:-:S04]  /*0ba0*/  IMAD.WIDE R12, R28, 0x4, R10 ;  /* 0x000000041c0c7825 */ /* 0x000fc800078e020a */
[----:B------:R-:W-:Y:S02]  /*0bb0*/  IMAD.IADD R8, R26, 0x1, -R9 ;  /* 0x000000011a087824 */ /* 0x000fe400078e0a09 */
[C---:B------:R-:W-:Y:S01]  /*0bc0*/  IMAD R28, R37.reuse, -0x60000, R26 ;  /* 0xfffa0000251c7824 */ /* 0x040fe200078e021a */
[----:B------:R-:W-:Y:S01]  /*0bd0*/  CS2R R10, SRZ ;  /* 0x00000000000a7805 */ /* 0x000fe2000001ff00 */
[C---:B------:R-:W-:Y:S01]  /*0be0*/  IMAD R26, R37.reuse, 0x40000, R8 ;  /* 0x00040000251a7824 */ /* 0x040fe200078e0208 */
[----:B------:R-:W-:Y:S01]  /*0bf0*/  CS2R R8, SRZ ;  /* 0x0000000000087805 */ /* 0x000fe2000001ff00 */
[----:B------:R-:W-:Y:S02]  /*0c00*/  IMAD R28, R37, 0x20000, R28 ;  /* 0x00020000251c7824 */ /* 0x000fe400078e021c */
[----:B0-----:R-:W-:-:S05]  /*0c10*/  IMAD.WIDE R36, R34, 0x8, R14 ;  /* 0x0000000822247825 */ /* 0x001fca00078e020e */
[----:B------:R-:W2:Y:S01]  /*0c20*/  @P0 LDG.E.EL.128 R8, desc[UR4][R36.64] ;  /* 0x0000000424080981 */ /* 0x000ea2000c2e1d00 */
[----:B------:R-:W-:-:S05]  /*0c30*/  LOP3.LUT R39, R32, 0xfffffc00, RZ, 0xc0, !PT ;  /* 0xfffffc0020277812 */ /* 0x000fca00078ec0ff */
[----:B------:R-:W-:Y:S02]  /*0c40*/  IMAD.IADD R32, R0, 0x1, -R39 ;  /* 0x0000000100207824 */ /* 0x000fe400078e0a27 */
[----:B------:R-:W-:Y:S02]  /*0c50*/  IMAD.MOV.U32 R24, RZ, RZ, RZ ;  /* 0x000000ffff187224 */ /* 0x000fe400078e00ff */
[----:B------:R-:W-:Y:S01]  /*0c60*/  IMAD R32, R3, 0x40000, R32 ;  /* 0x0004000003207824 */ /* 0x000fe200078e0220 */
[----:B------:R-:W-:-:S03]  /*0c70*/  ISETP.GE.AND P2, PT, R27, 0x80, PT ;  /* 0x000000801b00780c */ /* 0x000fc60003f46270 */
[----:B------:R-:W-:Y:S01]  /*0c80*/  IMAD R27, R33, 0x400, R32 ;  /* 0x00000400211b7824 */ /* 0x000fe200078e0220 */
[----:B------:R0:W3:Y:S02]  /*0c90*/  @P1 LDG.E.EL R24, desc[UR4][R12.64] ;  /* 0x000000040c181981 */ /* 0x0000e4000c2e1900 */
[----:B0-----:R-:W-:Y:S01]  /*0ca0*/  IMAD.HI R13, R0, 0x2aaaaaab, RZ ;  /* 0x2aaaaaab000d7827 */ /* 0x001fe200078e02ff */
[----:B--2---:R-:W-:Y:S02]  /*0cb0*/  SEL R33, R9, RZ, P0 ;  /* 0x000000ff09217207 */ /* 0x004fe40000000000 */
[----:B------:R-:W-:Y:S02]  /*0cc0*/  SEL R12, R8, RZ, P0 ;  /* 0x000000ff080c7207 */ /* 0x000fe40000000000 */
[----:B------:R-:W-:Y:S02]  /*0cd0*/  SHF.R.U32.HI R9, RZ, 0x19, R33 ;  /* 0x00000019ff097819 */ /* 0x000fe40000011621 */
[----:B------:R-:W-:-:S02]  /*0ce0*/  LEA R8, P3, R12, UR6, 0x2 ;  /* 0x000000060c087c11 */ /* 0x000fc4000f8610ff */
[----:B------:R-:W-:Y:S02]  /*0cf0*/  LOP3.LUT R9, R9, 0x40, RZ, 0xc0, !PT ;  /* 0x0000004009097812 */ /* 0x000fe400078ec0ff */
[----:B------:R-:W-:Y:S02]  /*0d00*/  LEA.HI.X R12, R12, UR7, R33, 0x2, P3 ;  /* 0x000000070c0c7c11 */ /* 0x000fe400098f1421 */
[----:B------:R-:W-:-:S04]  /*0d10*/  IADD3 R8, P3, P4, R30, R8, R9 ;  /* 0x000000081e087210 */ /* 0x000fc80007c7e009 */
[----:B------:R-:W-:Y:S02]  /*0d20*/  IADD3.X R9, R31, R12, RZ, P3, P4 ;  /* 0x0000000c1f097210 */ /* 0x000fe40001fe84ff */
[----:B------:R-:W-:-:S04]  /*0d30*/  SHF.R.U32.HI R12, RZ, 0x1f, R13 ;  /* 0x0000001fff0c7819 */ /* 0x000fc8000001160d */
[----:B------:R-:W-:Y:S02]  /*0d40*/  LEA.HI.SX32 R12, R13, R12, 0x10 ;  /* 0x0000000c0d0c7211 */ /* 0x000fe400078f82ff */
[----:B------:R-:W-:Y:S02]  /*0d50*/  SEL R13, R11, RZ, P0 ;  /* 0x000000ff0b0d7207 */ /* 0x000fe40000000000 */
[----:B------:R-:W-:Y:S02]  /*0d60*/  SEL R34, R10, RZ, P0 ;  /* 0x000000ff0a227207 */ /* 0x000fe40000000000 */
[----:B------:R-:W-:Y:S02]  /*0d70*/  SHF.R.U32.HI R11, RZ, 0x19, R13 ;  /* 0x00000019ff0b7819 */ /* 0x000fe4000001160d */
[----:B------:R-:W-:Y:S02]  /*0d80*/  LEA R10, P3, R34, UR6, 0x2 ;  /* 0x00000006220a7c11 */ /* 0x000fe4000f8610ff */
[----:B------:R-:W-:-:S02]  /*0d90*/  LOP3.LUT R11, R11, 0x40, RZ, 0xc0, !PT ;  /* 0x000000400b0b7812 */ /* 0x000fc400078ec0ff */
[----:B------:R-:W-:Y:S02]  /*0da0*/  LEA.HI.X R34, R34, UR7, R13, 0x2, P3 ;  /* 0x0000000722227c11 */ /* 0x000fe400098f140d */
[----:B------:R-:W-:Y:S01]  /*0db0*/  IADD3 R10, P3, P4, R30, R10, R11 ;  /* 0x0000000a1e0a7210 */ /* 0x000fe20007c7e00b */
[----:B------:R-:W-:-:S03]  /*0dc0*/  IMAD.WIDE R8, R25, 0x4, R8 ;  /* 0x0000000419087825 */ /* 0x000fc600078e0208 */
[----:B------:R-:W-:Y:S01]  /*0dd0*/  IADD3.X R11, R31, R34, RZ, P3, P4 ;  /* 0x000000221f0b7210 */ /* 0x000fe20001fe84ff */
[----:B------:R-:W-:Y:S01]  /*0de0*/  IMAD.U32 R12, R12, 0x10000, RZ ;  /* 0x000100000c0c7824 */ /* 0x000fe200078e00ff */
[----:B------:R-:W-:Y:S01]  /*0df0*/  CS2R R32, SRZ ;  /* 0x0000000000207805 */ /* 0x000fe2000001ff00 */
[----:B------:R-:W-:-:S04]  /*0e00*/  IMAD.WIDE R10, R25, 0x4, R10 ;  /* 0x00000004190a7825 */ /* 0x000fc800078e020a */
[----:B------:R-:W-:-:S04]  /*0e10*/  IMAD.WIDE R8, R12, 0x4, R8 ;  /* 0x000000040c087825 */ /* 0x000fc800078e0208 */
[----:B------:R-:W-:Y:S01]  /*0e20*/  IMAD.WIDE R38, R12, 0x4, R10 ;  /* 0x000000040c267825 */ /* 0x000fe200078e020a */
[----:B------:R0:W2:Y:S01]  /*0e30*/  @P0 LDG.E.EL R32, desc[UR4][R8.64] ;  /* 0x0000000408200981 */ /* 0x0000a2000c2e1900 */
[----:B------:R-:W-:Y:S02]  /*0e40*/  CS2R R10, SRZ ;  /* 0x00000000000a7805 */ /* 0x000fe4000001ff00 */
[----:B------:R-:W-:Y:S01]  /*0e50*/  IMAD.WIDE R34, R35, 0x8, R14 ;  /* 0x0000000823227825 */ /* 0x000fe200078e020e */
[----:B------:R-:W2:Y:S01]  /*0e60*/  @P0 LDG.E.EL R33, desc[UR4][R38.64] ;  /* 0x0000000426210981 */ /* 0x000ea2000c2e1900 */
[----:B0-----:R-:W-:-:S06]  /*0e70*/  CS2R R8, SRZ ;  /* 0x0000000000087805 */ /* 0x001fcc000001ff00 */
[----:B------:R-:W2:Y:S02]  /*0e80*/  @P0 LDG.E.EL.128 R8, desc[UR4][R34.64] ;  /* 0x0000000422080981 */ /* 0x000ea4000c2e1d00 */
[----:B--2---:R-:W-:Y:S02]  /*0e90*/  SEL R14, R8, RZ, P0 ;  /* 0x000000ff080e7207 */ /* 0x004fe40000000000 */
[----:B------:R-:W-:Y:S02]  /*0ea0*/  SEL R9, R9, RZ, P0 ;  /* 0x000000ff09097207 */ /* 0x000fe40000000000 */
[----:B------:R-:W-:-:S04]  /*0eb0*/  LEA R8, P4, R14, UR6, 0x2 ;  /* 0x000000060e087c11 */ /* 0x000fc8000f8810ff */
[--C-:B------:R-:W-:Y:S02]  /*0ec0*/  LEA.HI.X R14, R14, UR7, R9.reuse, 0x2, P4 ;  /* 0x000000070e0e7c11 */ /* 0x100fe4000a0f1409 */
[----:B------:R-:W-:Y:S02]  /*0ed0*/  SHF.R.U32.HI R9, RZ, 0x19, R9 ;  /* 0x00000019ff097819 */ /* 0x000fe40000011609 */
[----:B------:R-:W-:Y:S02]  /*0ee0*/  SEL R10, R10, RZ, P0 ;  /* 0x000000ff0a0a7207 */ /* 0x000fe40000000000 */
[----:B------:R-:W-:Y:S02]  /*0ef0*/  LOP3.LUT R9, R9, 0x40, RZ, 0xc0, !PT ;  /* 0x0000004009097812 */ /* 0x000fe400078ec0ff */
[----:B------:R-:W-:Y:S02]  /*0f00*/  SEL R13, R11, RZ, P0 ;  /* 0x000000ff0b0d7207 */ /* 0x000fe40000000000 */
[----:B------:R-:W-:-:S02]  /*0f10*/  LEA R11, P6, R10, UR6, 0x2 ;  /* 0x000000060a0b7c11 */ /* 0x000fc4000f8c10ff */
[----:B------:R-:W-:Y:S02]  /*0f20*/  IADD3 R8, P4, P5, R30, R8, R9 ;  /* 0x000000081e087210 */ /* 0x000fe40007d9e009 */
[--C-:B------:R-:W-:Y:S02]  /*0f30*/  LEA.HI.X R10, R10, UR7, R13.reuse, 0x2, P6 ;  /* 0x000000070a0a7c11 */ /* 0x100fe4000b0f140d */
[----:B------:R-:W-:Y:S02]  /*0f40*/  SHF.R.U32.HI R13, RZ, 0x19, R13 ;  /* 0x00000019ff0d7819 */ /* 0x000fe4000001160d */
[----:B------:R-:W-:Y:S02]  /*0f50*/  IADD3.X R9, R31, R14, RZ, P4, P5 ;  /* 0x0000000e1f097210 */ /* 0x000fe400027ea4ff */
[----:B------:R-:W-:Y:S01]  /*0f60*/  LOP3.LUT R13, R13, 0x40, RZ, 0xc0, !PT ;  /* 0x000000400d0d7812 */ /* 0x000fe200078ec0ff */
[----:B------:R-:W-:-:S03]  /*0f70*/  IMAD.WIDE R8, R25, 0x4, R8 ;  /* 0x0000000419087825 */ /* 0x000fc600078e0208 */
[----:B------:R-:W-:-:S04]  /*0f80*/  IADD3 R30, P4, P5, R30, R11, R13 ;  /* 0x0000000b1e1e7210 */ /* 0x000fc80007d9e00d */
[----:B------:R-:W-:Y:S01]  /*0f90*/  IADD3.X R31, R31, R10, RZ, P4, P5 ;  /* 0x0000000a1f1f7210 */ /* 0x000fe200027ea4ff */
[----:B------:R-:W-:Y:S01]  /*0fa0*/  IMAD.WIDE R14, R12, 0x4, R8 ;  /* 0x000000040c0e7825 */ /* 0x000fe200078e0208 */
[----:B------:R-:W-:Y:S02]  /*0fb0*/  CS2R R8, SRZ ;  /* 0x0000000000087805 */ /* 0x000fe4000001ff00 */
[----:B------:R-:W-:-:S06]  /*0fc0*/  CS2R R10, SRZ ;  /* 0x00000000000a7805 */ /* 0x000fcc000001ff00 */
[----:B------:R0:W2:Y:S01]  /*0fd0*/  @P1 LDG.E.EL.128 R8, desc[UR4][R36.64] ;  /* 0x0000000424081981 */ /* 0x0000a2000c2e1d00 */
[----:B------:R-:W-:Y:S01]  /*0fe0*/  ISETP.GE.AND P3, PT, R29, 0x80, PT ;  /* 0x000000801d00780c */ /* 0x000fe20003f66270 */
[----:B------:R-:W-:-:S06]  /*0ff0*/  IMAD.MOV.U32 R29, RZ, RZ, RZ ;  /* 0x000000ffff1d7224 */ /* 0x000fcc00078e00ff */
[----:B------:R1:W3:Y:S01]  /*1000*/  @P0 LDG.E.EL R29, desc[UR4][R14.64] ;  /* 0x000000040e1d0981 */ /* 0x0002e2000c2e1900 */
[----:B0-----:R-:W-:-:S04]  /*1010*/  IMAD.WIDE R36, R25, 0x4, R30 ;  /* 0x0000000419247825 */ /* 0x001fc800078e021e */
[----:B------:R-:W-:Y:S01]  /*1020*/  IMAD.WIDE R36, R12, 0x4, R36 ;  /* 0x000000040c247825 */ /* 0x000fe200078e0224 */
[----:B--2---:R-:W-:Y:S02]  /*1030*/  SEL R38, R8, RZ, P1 ;  /* 0x000000ff08267207 */ /* 0x004fe40000800000 */
[----:B------:R-:W-:Y:S02]  /*1040*/  SEL R13, R9, RZ, P1 ;  /* 0x000000ff090d7207 */ /* 0x000fe40000800000 */
[C---:B------:R-:W-:Y:S02]  /*1050*/  LEA R9, P4, R38.reuse, UR6, 0x2 ;  /* 0x0000000626097c11 */ /* 0x040fe4000f8810ff */
[--C-:B------:R-:W-:Y:S02]  /*1060*/  SHF.R.U32.HI R8, RZ, 0x19, R13.reuse ;  /* 0x00000019ff087819 */ /* 0x100fe4000001160d */
[----:B------:R-:W-:Y:S01]  /*1070*/  LEA.HI.X R38, R38, UR7, R13, 0x2, P4 ;  /* 0x0000000726267c11 */ /* 0x000fe2000a0f140d */
[----:B------:R-:W-:-:S04]  /*1080*/  VIADD R13, R0, 0x200 ;  /* 0x00000200000d7836 */ /* 0x000fc80000000000 */
[----:B------:R-:W-:-:S05]  /*1090*/  IMAD.HI R13, R13, 0x2aaaaaab, RZ ;  /* 0x2aaaaaab0d0d7827 */ /* 0x000fca00078e02ff */
[----:B-1----:R-:W-:-:S04]  /*10a0*/  SHF.R.U32.HI R14, RZ, 0x1f, R13 ;  /* 0x0000001fff0e7819 */ /* 0x002fc8000001160d */
[----:B------:R-:W-:Y:S02]  /*10b0*/  LEA.HI.SX32 R14, R13, R14, 0x10 ;  /* 0x0000000e0d0e7211 */ /* 0x000fe400078f82ff */
[----:B------:R-:W-:-:S03]  /*10c0*/  CS2R R12, SRZ ;  /* 0x00000000000c7805 */ /* 0x000fc6000001ff00 */
[----:B------:R-:W-:Y:S01]  /*10d0*/  IMAD.U32 R31, R14, 0x10000, RZ ;  /* 0x000100000e1f7824 */ /* 0x000fe200078e00ff */
[----:B------:R-:W-:-:S06]  /*10e0*/  CS2R R14, SRZ ;  /* 0x00000000000e7805 */ /* 0x000fcc000001ff00 */
[----:B------:R-:W2:Y:S01]  /*10f0*/  @P1 LDG.E.EL.128 R12, desc[UR4][R34.64] ;  /* 0x00000004220c1981 */ /* 0x000ea2000c2e1d00 */
[----:B------:R-:W-:-:S04]  /*1100*/  LOP3.LUT R8, R8, 0x40, RZ, 0xc0, !PT ;  /* 0x0000004008087812 */ /* 0x000fc800078ec0ff */
[----:B------:R-:W-:-:S04]  /*1110*/  IADD3 R8, P4, P5, R20, R9, R8 ;  /* 0x0000000914087210 */ /* 0x000fc80007d9e008 */
[----:B------:R-:W-:Y:S02]  /*1120*/  IADD3.X R9, R21, R38, RZ, P4, P5 ;  /* 0x0000002615097210 */ /* 0x000fe400027ea4ff */
[----:B------:R-:W-:Y:S02]  /*1130*/  SEL R38, R10, RZ, P1 ;  /* 0x000000ff0a267207 */ /* 0x000fe40000800000 */
[----:B------:R-:W-:Y:S01]  /*1140*/  SEL R11, R11, RZ, P1 ;  /* 0x000000ff0b0b7207 */ /* 0x000fe20000800000 */
[----:B------:R-:W-:Y:S01]  /*1150*/  IMAD.WIDE R8, R23, 0x4, R8 ;  /* 0x0000000417087825 */ /* 0x000fe200078e0208 */
[----:B------:R-:W-:-:S03]  /*1160*/  LEA R10, P4, R38, UR6, 0x2 ;  /* 0x00000006260a7c11 */ /* 0x000fc6000f8810ff */
[----:B------:R-:W-:Y:S01]  /*1170*/  IMAD.MOV.U32 R25, RZ, RZ, RZ ;  /* 0x000000ffff197224 */ /* 0x000fe200078e00ff */
[----:B------:R-:W-:Y:S01]  /*1180*/  LEA.HI.X R38, R38, UR7, R11, 0x2, P4 ;  /* 0x0000000726267c11 */ /* 0x000fe2000a0f140b */
[----:B------:R-:W-:Y:S01]  /*1190*/  IMAD.WIDE R8, R31, 0x4, R8 ;  /* 0x000000041f087825 */ /* 0x000fe200078e0208 */
[----:B------:R-:W-:-:S04]  /*11a0*/  SHF.R.U32.HI R11, RZ, 0x19, R11 ;  /* 0x00000019ff0b7819 */ /* 0x000fc8000001160b */
[----:B------:R-:W-:Y:S01]  /*11b0*/  LOP3.LUT R11, R11, 0x40, RZ, 0xc0, !PT ;  /* 0x000000400b0b7812 */ /* 0x000fe200078ec0ff */
[----:B------:R-:W3:Y:S03]  /*11c0*/  @P1 LDG.E.EL R25, desc[UR4][R8.64] ;  /* 0x0000000408191981 */ /* 0x000ee6000c2e1900 */
[----:B------:R-:W-:Y:S01]  /*11d0*/  IADD3 R10, P4, P5, R20, R10, R11 ;  /* 0x0000000a140a7210 */ /* 0x000fe20007d9e00b */
[----:B------:R-:W-:-:S06]  /*11e0*/  IMAD.MOV.U32 R30, RZ, RZ, RZ ;  /* 0x000000ffff1e7224 */ /* 0x000fcc00078e00ff */
[----:B------:R0:W3:Y:S02]  /*11f0*/  @P0 LDG.E.EL R30, desc[UR4][R36.64] ;  /* 0x00000004241e0981 */ /* 0x0000e4000c2e1900 */
[----:B0-----:R-:W0:Y:S01]  /*1200*/  LDC.64 R36, c[0x0][0x240] ;  /* 0x00009000ff247b82 */ /* 0x001e220000000a00 */
[----:B------:R-:W-:Y:S02]  /*1210*/  LEA.HI R17, R17, R17, RZ, 0x5 ;  /* 0x0000001111117211 */ /* 0x000fe400078f28ff */
[----:B--2---:R-:W-:Y:S02]  /*1220*/  SEL R8, R13, RZ, P1 ;  /* 0x000000ff0d087207 */ /* 0x004fe40000800000 */
[----:B------:R-:W-:Y:S02]  /*1230*/  SEL R11, R12, RZ, P1 ;  /* 0x000000ff0c0b7207 */ /* 0x000fe40000800000 */
[----:B------:R-:W-:Y:S02]  /*1240*/  SHF.R.U32.HI R9, RZ, 0x19, R8 ;  /* 0x00000019ff097819 */ /* 0x000fe40000011608 */
[----:B------:R-:W-:-:S02]  /*1250*/  LEA R13, P6, R11, UR6, 0x2 ;  /* 0x000000060b0d7c11 */ /* 0x000fc4000f8c10ff */
[----:B------:R-:W-:Y:S02]  /*1260*/  LOP3.LUT R9, R9, 0x40, RZ, 0xc0, !PT ;  /* 0x0000004009097812 */ /* 0x000fe400078ec0ff */
[----:B------:R-:W-:Y:S02]  /*1270*/  SEL R12, R14, RZ, P1 ;  /* 0x000000ff0e0c7207 */ /* 0x000fe40000800000 */
[----:B------:R-:W-:Y:S02]  /*1280*/  SEL R15, R15, RZ, P1 ;  /* 0x000000ff0f0f7207 */ /* 0x000fe40000800000 */
[----:B------:R-:W-:Y:S02]  /*1290*/  LEA.HI.X R14, R11, UR7, R8, 0x2, P6 ;  /* 0x000000070b0e7c11 */ /* 0x000fe4000b0f1408 */
[----:B------:R-:W-:Y:S02]  /*12a0*/  IADD3.X R11, R21, R38, RZ, P4, P5 ;  /* 0x00000026150b7210 */ /* 0x000fe400027ea4ff */
[----:B------:R-:W-:-:S02]  /*12b0*/  IADD3 R8, P5, P6, R20, R13, R9 ;  /* 0x0000000d14087210 */ /* 0x000fc40007ebe009 */
[----:B------:R-:W-:Y:S02]  /*12c0*/  SHF.R.U32.HI R13, RZ, 0x19, R15 ;  /* 0x00000019ff0d7819 */ /* 0x000fe4000001160f */
[----:B------:R-:W-:Y:S02]  /*12d0*/  LEA R34, P4, R12, UR6, 0x2 ;  /* 0x000000060c227c11 */ /* 0x000fe4000f8810ff */
[----:B------:R-:W-:Y:S02]  /*12e0*/  LOP3.LUT R13, R13, 0x40, RZ, 0xc0, !PT ;  /* 0x000000400d0d7812 */ /* 0x000fe400078ec0ff */
[----:B------:R-:W-:Y:S02]  /*12f0*/  IADD3.X R9, R21, R14, RZ, P5, P6 ;  /* 0x0000000e15097210 */ /* 0x000fe40002fec4ff */
[----:B------:R-:W-:Y:S02]  /*1300*/  IADD3 R20, P5, P6, R20, R34, R13 ;  /* 0x0000002214147210 */ /* 0x000fe40007ebe00d */
[----:B------:R-:W-:Y:S01]  /*1310*/  SHF.R.S32.HI R13, RZ, 0x1f, R0 ;  /* 0x0000001fff0d7819 */ /* 0x000fe20000011400 */
[----:B------:R-:W-:-:S03]  /*1320*/  IMAD.WIDE R10, R23, 0x4, R10 ;  /* 0x00000004170a7825 */ /* 0x000fc600078e020a */
[----:B------:R-:W-:Y:S02]  /*1330*/  LEA.HI R14, R13, R0, RZ, 0x5 ;  /* 0x000000000d0e7211 */ /* 0x000fe400078f28ff */
[----:B------:R-:W-:Y:S01]  /*1340*/  LEA.HI.X R12, R12, UR7, R15, 0x2, P4 ;  /* 0x000000070c0c7c11 */ /* 0x000fe2000a0f140f */
[----:B------:R-:W-:Y:S01]  /*1350*/  IMAD.WIDE R8, R23, 0x4, R8 ;  /* 0x0000000417087825 */ /* 0x000fe200078e0208 */
[----:B------:R-:W-:Y:S02]  /*1360*/  LOP3.LUT R15, R14, 0xffffffe0, RZ, 0xc0, !PT ;  /* 0xffffffe00e0f7812 */ /* 0x000fe400078ec0ff */
[----:B------:R-:W-:Y:S01]  /*1370*/  CS2R R34, SRZ ;  /* 0x0000000000227805 */ /* 0x000fe2000001ff00 */
[----:B------:R-:W-:Y:S01]  /*1380*/  IMAD.WIDE R10, R31, 0x4, R10 ;  /* 0x000000041f0a7825 */ /* 0x000fe200078e020a */
[----:B------:R-:W-:-:S03]  /*1390*/  IADD3.X R21, R21, R12, RZ, P5, P6 ;  /* 0x0000000c15157210 */ /* 0x000fc60002fec4ff */
[----:B------:R-:W-:Y:S01]  /*13a0*/  IMAD.IADD R15, R0, 0x1, -R15 ;  /* 0x00000001000f7824 */ /* 0x000fe200078e0a0f */
[----:B------:R1:W2:Y:S01]  /*13b0*/  @P1 LDG.E.EL R35, desc[UR4][R10.64] ;  /* 0x000000040a231981 */ /* 0x0002a2000c2e1900 */
[----:B------:R-:W-:Y:S01]  /*13c0*/  IMAD.WIDE R12, R31, 0x4, R8 ;  /* 0x000000041f0c7825 */ /* 0x000fe200078e0208 */
[----:B------:R-:W-:-:S03]  /*13d0*/  CS2R R8, SRZ ;  /* 0x0000000000087805 */ /* 0x000fc6000001ff00 */
[----:B0-----:R-:W-:Y:S01]  /*13e0*/  IMAD.WIDE R36, R15, 0x4, R36 ;  /* 0x000000040f247825 */ /* 0x001fe200078e0224 */
[----:B------:R0:W2:Y:S01]  /*13f0*/  @P1 LDG.E.EL R34, desc[UR4][R12.64] ;  /* 0x000000040c221981 */ /* 0x0000a2000c2e1900 */
[----:B-1----:R-:W-:-:S06]  /*1400*/  CS2R R10, SRZ ;  /* 0x00000000000a7805 */ /* 0x002fcc000001ff00 */
[----:B------:R-:W2:Y:S01]  /*1410*/  @P0 LDG.E.EL.128 R8, desc[UR4][R36.64] ;  /* 0x0000000424080981 */ /* 0x000ea2000c2e1d00 */
[----:B------:R-:W-:-:S04]  /*1420*/  IMAD.WIDE R20, R23, 0x4, R20 ;  /* 0x0000000417147825 */ /* 0x000fc800078e0214 */
[----:B------:R-:W-:Y:S01]  /*1430*/  IMAD.WIDE R38, R31, 0x4, R20 ;  /* 0x000000041f267825 */ /* 0x000fe200078e0214 */
[----:B------:R-:W-:Y:S02]  /*1440*/  SHF.R.S32.HI R31, RZ, 0x5, R14 ;  /* 0x00000005ff1f7819 */ /* 0x000fe4000001140e */
[----:B------:R-:W-:Y:S02]  /*1450*/  LOP3.LUT R14, R17, 0xffffffe0, RZ, 0xc0, !PT ;  /* 0xffffffe0110e7812 */ /* 0x000fe400078ec0ff */
[----:B0-----:R-:W-:-:S03]  /*1460*/  CS2R R12, SRZ ;  /* 0x00000000000c7805 */ /* 0x001fc6000001ff00 */
[----:B------:R-:W-:Y:S01]  /*1470*/  IMAD.IADD R31, R31, 0x1, -R14 ;  /* 0x000000011f1f7824 */ /* 0x000fe200078e0a0e */
[----:B------:R-:W-:-:S06]  /*1480*/  CS2R R14, SRZ ;  /* 0x00000000000e7805 */ /* 0x000fcc000001ff00 */
[----:B------:R-:W5:Y:S01]  /*1490*/  @P1 LDG.E.EL.128 R12, desc[UR4][R36.64] ;  /* 0x00000004240c1981 */ /* 0x000f62000c2e1d00 */
[----:B------:R-:W-:Y:S02]  /*14a0*/  SEL R4, R4, RZ, P0 ;  /* 0x000000ff04047207 */ /* 0x000fe40000000000 */
[----:B------:R-:W-:Y:S02]  /*14b0*/  SEL R17, R32, RZ, P0 ;  /* 0x000000ff20117207 */ /* 0x000fe40000000000 */
[----:B---3--:R-:W-:-:S03]  /*14c0*/  SEL R5, R5, RZ, P0 ;  /* 0x000000ff05057207 */ /* 0x008fc60000000000 */
[----:B------:R-:W-:Y:S01]  /*14d0*/  FADD R17, -R4, R17 ;  /* 0x0000001104117221 */ /* 0x000fe20000000100 */
[----:B------:R-:W-:Y:S01]  /*14e0*/  IMAD R7, R7, 0x400, R26 ;  /* 0x0000040007077824 */ /* 0x000fe200078e021a */
[----:B------:R-:W-:Y:S02]  /*14f0*/  SEL R26, R29, RZ, P0 ;  /* 0x000000ff1d1a7207 */ /* 0x000fe40000000000 */
[----:B------:R-:W-:Y:S02]  /*1500*/  SEL R19, R19, RZ, P0 ;  /* 0x000000ff13137207 */ /* 0x000fe40000000000 */
[----:B------:R-:W-:Y:S02]  /*1510*/  SEL R18, R18, RZ, P0 ;  /* 0x000000ff12127207 */ /* 0x000fe40000000000 */
[----:B------:R-:W-:Y:S01]  /*1520*/  SEL R29, R30, RZ, P0 ;  /* 0x000000ff1e1d7207 */ /* 0x000fe20000000000 */
[----:B------:R-:W-:-:S04]  /*1530*/  FADD R26, -R19, R26 ;  /* 0x0000001a131a7221 */ /* 0x000fc80000000100 */
[----:B------:R-:W-:Y:S01]  /*1540*/  FADD R29, -R18, R29 ;  /* 0x0000001d121d7221 */ /* 0x000fe20000000100 */
[----:B------:R-:W-:Y:S02]  /*1550*/  SEL R16, R16, RZ, P1 ;  /* 0x000000ff10107207 */ /* 0x000fe40000800000 */
[----:B----4-:R-:W-:Y:S01]  /*1560*/  SEL R22, R22, RZ, P1 ;  /* 0x000000ff16167207 */ /* 0x010fe20000800000 */
[----:B------:R-:W-:-:S06]  /*1570*/  IMAD.MOV.U32 R20, RZ, RZ, RZ ;  /* 0x000000ffff147224 */ /* 0x000fcc00078e00ff */
[----:B------:R0:W3:Y:S01]  /*1580*/  @P1 LDG.E.EL R20, desc[UR4][R38.64] ;  /* 0x0000000426141981 */ /* 0x0000e2000c2e1900 */
[----:B--2---:R-:W-:Y:S02]  /*1590*/  SEL R21, R8, RZ, P0 ;  /* 0x000000ff08157207 */ /* 0x004fe40000000000 */
[----:B------:R-:W-:Y:S02]  /*15a0*/  SEL R8, R33, RZ, P0 ;  /* 0x000000ff21087207 */ /* 0x000fe40000000000 */
[----:B------:R-:W-:Y:S01]  /*15b0*/  SEL R23, R9, RZ, P0 ;  /* 0x000000ff09177207 */ /* 0x000fe20000000000 */
[----:B------:R-:W-:Y:S02]  /*15c0*/  FFMA R17, R17, R21, R4 ;  /* 0x0000001511117223 */ /* 0x000fe40000000004 */
[----:B------:R-:W-:Y:S02]  /*15d0*/  FADD R4, -R5, R8 ;  /* 0x0000000805047221 */ /* 0x000fe40000000100 */
[----:B------:R-:W1:Y:S02]  /*15e0*/  LDC.64 R8, c[0x0][0x248] ;  /* 0x00009200ff087b82 */ /* 0x000e640000000a00 */
[----:B------:R-:W-:Y:S01]  /*15f0*/  FFMA R23, R4, R23, R5 ;  /* 0x0000001704177223 */ /* 0x000fe20000000005 */
[----:B------:R-:W-:-:S02]  /*1600*/  SEL R10, R10, RZ, P0 ;  /* 0x000000ff0a0a7207 */ /* 0x000fc40000000000 */
[----:B------:R-:W-:-:S03]  /*1610*/  SEL R11, R11, RZ, P0 ;  /* 0x000000ff0b0b7207 */ /* 0x000fc60000000000 */
[----:B------:R-:W2:Y:S01]  /*1620*/  LDC.64 R4, c[0x0][0x218] ;  /* 0x00008600ff047b82 */ /* 0x000ea20000000a00 */
[----:B------:R-:W-:Y:S01]  /*1630*/  FFMA R21, R26, R10, R19 ;  /* 0x0000000a1a157223 */ /* 0x000fe20000000013 */
[----:B------:R-:W-:Y:S01]  /*1640*/  FFMA R32, R29, R11, R18 ;  /* 0x0000000b1d207223 */ /* 0x000fe20000000012 */
[----:B-----5:R-:W-:Y:S02]  /*1650*/  SEL R19, R6, RZ, P1 ;  /* 0x000000ff06137207 */ /* 0x020fe40000800000 */
[----:B------:R-:W-:Y:S02]  /*1660*/  SEL R6, R25, RZ, P1 ;  /* 0x000000ff19067207 */ /* 0x000fe40000800000 */
[----:B------:R-:W-:Y:S02]  /*1670*/  SEL R35, R35, RZ, P1 ;  /* 0x000000ff23237207 */ /* 0x000fe40000800000 */
[----:B------:R-:W-:Y:S01]  /*1680*/  SEL R33, R34, RZ, P1 ;  /* 0x000000ff22217207 */ /* 0x000fe20000800000 */
[----:B-1----:R-:W-:-:S02]  /*1690*/  IMAD.WIDE R10, R31, 0x4, R8 ;  /* 0x000000041f0a7825 */ /* 0x002fc400078e0208 */
[----:B------:R-:W1:Y:S01]  /*16a0*/  LDC.64 R30, c[0x0][0x210] ;  /* 0x00008400ff1e7b82 */ /* 0x000e620000000a00 */
[----:B------:R-:W-:Y:S01]  /*16b0*/  SEL R12, R12, RZ, P1 ;  /* 0x000000ff0c0c7207 */ /* 0x000fe20000800000 */
[----:B------:R-:W-:Y:S01]  /*16c0*/  FADD R6, -R19, R6 ;  /* 0x0000000613067221 */ /* 0x000fe20000000100 */
[----:B------:R-:W-:Y:S01]  /*16d0*/  SEL R13, R13, RZ, P1 ;  /* 0x000000ff0d0d7207 */ /* 0x000fe20000800000 */
[----:B------:R-:W-:Y:S01]  /*16e0*/  FADD R35, -R16, R35 ;  /* 0x0000002310237221 */ /* 0x000fe20000000100 */
[----:B------:R-:W-:Y:S01]  /*16f0*/  SEL R25, R14, RZ, P1 ;  /* 0x000000ff0e197207 */ /* 0x000fe20000800000 */
[----:B------:R-:W-:Y:S01]  /*1700*/  FADD R33, -R22, R33 ;  /* 0x0000002116217221 */ /* 0x000fe20000000100 */
[----:B------:R-:W-:Y:S01]  /*1710*/  FFMA R12, R6, R12, R19 ;  /* 0x0000000c060c7223 */ /* 0x000fe20000000013 */
[----:B------:R-:W-:Y:S01]  /*1720*/  FFMA R14, R35, R13, R16 ;  /* 0x0000000d230e7223 */ /* 0x000fe20000000010 */
[----:B--2---:R-:W-:-:S04]  /*1730*/  IMAD.WIDE R18, R27, 0x4, R4 ;  /* 0x000000041b127825 */ /* 0x004fc800078e0204 */
[----:B------:R-:W-:Y:S01]  /*1740*/  FFMA R13, R33, R25, R22 ;  /* 0x00000019210d7223 */ /* 0x000fe20000000016 */
[----:B------:R-:W-:Y:S01]  /*1750*/  CS2R R34, SRZ ;  /* 0x0000000000227805 */ /* 0x000fe2000001ff00 */
[----:B------:R-:W-:Y:S01]  /*1760*/  IMAD.WIDE R36, R7, 0x4, R4 ;  /* 0x0000000407247825 */ /* 0x000fe200078e0204 */
[----:B------:R-:W-:Y:S02]  /*1770*/  CS2R R4, SRZ ;  /* 0x0000000000047805 */ /* 0x000fe4000001ff00 */
[----:B------:R-:W-:Y:S01]  /*1780*/  CS2R R6, SRZ ;  /* 0x0000000000067805 */ /* 0x000fe2000001ff00 */
[----:B0-----:R-:W-:Y:S01]  /*1790*/  IMAD.WIDE R38, R2, 0x4, R8 ;  /* 0x0000000402267825 */ /* 0x001fe200078e0208 */
[----:B------:R-:W2:Y:S03]  /*17a0*/  @P0 LDG.E.EL R35, desc[UR4][R10.64] ;  /* 0x000000040a230981 */ /* 0x000ea6000c2e1900 */
[----:B------:R-:W-:Y:S01]  /*17b0*/  IMAD.MOV.U32 R16, RZ, RZ, RZ ;  /* 0x000000ffff107224 */ /* 0x000fe200078e00ff */
[----:B------:R-:W4:Y:S01]  /*17c0*/  @P0 LDG.E.128 R4, desc[UR4][R18.64] ;  /* 0x0000000412040981 */ /* 0x000f22000c1e1d00 */
[----:B------:R-:W-:-:S02]  /*17d0*/  IMAD.MOV.U32 R33, RZ, RZ, RZ ;  /* 0x000000ffff217224 */ /* 0x000fc400078e00ff */
[C---:B------:R-:W-:Y:S01]  /*17e0*/  IMAD R8, R3.reuse, -0x60000, R0 ;  /* 0xfffa000003087824 */ /* 0x040fe200078e0200 */
[----:B------:R-:W5:Y:S01]  /*17f0*/  @P0 LDG.E.EL R34, desc[UR4][R10.64] ;  /* 0x000000040a220981 */ /* 0x000f62000c2e1900 */
[----:B------:R-:W-:Y:S02]  /*1800*/  IMAD.MOV.U32 R26, RZ, RZ, RZ ;  /* 0x000000ffff1a7224 */ /* 0x000fe400078e00ff */
[----:B------:R-:W-:Y:S01]  /*1810*/  IMAD.MOV.U32 R25, RZ, RZ, RZ ;  /* 0x000000ffff197224 */ /* 0x000fe200078e00ff */
[----:B------:R-:W2:Y:S01]  /*1820*/  @P0 LDG.E.EL R16, desc[UR4][R10.64] ;  /* 0x000000040a100981 */ /* 0x000ea2000c2e1900 */
[----:B------:R-:W-:Y:S02]  /*1830*/  IMAD.MOV.U32 R22, RZ, RZ, RZ ;  /* 0x000000ffff167224 */ /* 0x000fe400078e00ff */
[----:B------:R-:W-:Y:S01]  /*1840*/  IMAD.MOV.U32 R2, RZ, RZ, RZ ;  /* 0x000000ffff027224 */ /* 0x000fe200078e00ff */
[----:B------:R0:W3:Y:S01]  /*1850*/  @P0 LDG.E.EL R33, desc[UR4][R10.64] ;  /* 0x000000040a210981 */ /* 0x0000e2000c2e1900 */
[----:B------:R-:W-:Y:S01]  /*1860*/  IMAD R3, R3, 0x20000, R8 ;  /* 0x0002000003037824 */ /* 0x000fe200078e0208 */
[----:B------:R-:W-:-:S02]  /*1870*/  CS2R R8, SRZ ;  /* 0x0000000000087805 */ /* 0x000fc4000001ff00 */
[----:B------:R-:W3:Y:S04]  /*1880*/  @P1 LDG.E.EL R26, desc[UR4][R38.64] ;  /* 0x00000004261a1981 */ /* 0x000ee8000c2e1900 */
[----:B------:R-:W3:Y:S01]  /*1890*/  @P1 LDG.E.EL R25, desc[UR4][R38.64] ;  /* 0x0000000426191981 */ /* 0x000ee2000c2e1900 */
[----:B0-----:R-:W-:-:S03]  /*18a0*/  CS2R R10, SRZ ;  /* 0x00000000000a7805 */ /* 0x001fc6000001ff00 */
[----:B------:R-:W3:Y:S04]  /*18b0*/  @P1 LDG.E.EL R22, desc[UR4][R38.64] ;  /* 0x0000000426161981 */ /* 0x000ee8000c2e1900 */
[----:B------:R1:W3:Y:S02]  /*18c0*/  @P1 LDG.E.EL R2, desc[UR4][R38.64] ;  /* 0x0000000426021981 */ /* 0x0002e4000c2e1900 */
[----:B-1----:R-:W-:-:S05]  /*18d0*/  IMAD.WIDE R38, R3, 0x4, R30 ;  /* 0x0000000403267825 */ /* 0x002fca00078e021e */
[----:B------:R0:W3:Y:S01]  /*18e0*/  @!P2 LDG.E.128 R8, desc[UR4][R38.64] ;  /* 0x000000042608a981 */ /* 0x0000e2000c1e1d00 */
[----:B------:R-:W-:Y:S01]  /*18f0*/  CS2R R18, SRZ ;  /* 0x0000000000127805 */ /* 0x000fe2000001ff00 */
[----:B------:R-:W-:Y:S01]  /*1900*/  IMAD.WIDE R40, R28, 0x4, R30 ;  /* 0x000000041c287825 */ /* 0x000fe200078e021e */
[----:B------:R-:W-:-:S03]  /*1910*/  CS2R R30, SRZ ;  /* 0x00000000001e7805 */ /* 0x000fc6000001ff00 */
[----:B------:R-:W-:Y:S02]  /*1920*/  IMAD.MOV.U32 R28, RZ, RZ, RZ ;  /* 0x000000ffff1c7224 */ /* 0x000fe400078e00ff */
[----:B------:R-:W-:Y:S01]  /*1930*/  IMAD.MOV.U32 R29, RZ, RZ, RZ ;  /* 0x000000ffff1d7224 */ /* 0x000fe200078e00ff */
[----:B0-----:R-:W0:Y:S05]  /*1940*/  LDC.64 R38, c[0x0][0x250] ;  /* 0x00009400ff267b82 */ /* 0x001e2a0000000a00 */
[----:B------:R-:W5:Y:S01]  /*1950*/  @!P3 LDG.E.128 R28, desc[UR4][R40.64] ;  /* 0x00000004281cb981 */ /* 0x000f62000c1e1d00 */
[----:B----4-:R-:W-:-:S05]  /*1960*/  SEL R4, R4, RZ, P0 ;  /* 0x000000ff04047207 */ /* 0x010fca0000000000 */
[----:B------:R-:W-:Y:S01]  /*1970*/  FADD R17, -R4, R17 ;  /* 0x0000001104117221 */ /* 0x000fe20000000100 */
[----:B--2---:R-:W-:Y:S02]  /*1980*/  SEL R16, R16, RZ, P0 ;  /* 0x000000ff10107207 */ /* 0x004fe40000000000 */
[----:B---3--:R-:W-:-:S03]  /*1990*/  SEL R8, R8, RZ, !P2 ;  /* 0x000000ff08087207 */ /* 0x008fc60005000000 */
[----:B------:R-:W-:Y:S01]  /*19a0*/  @P2 FFMA R8, R17, R16, R4 ;  /* 0x0000001011082223 */ /* 0x000fe20000000004 */
[----:B------:R-:W-:-:S06]  /*19b0*/  CS2R R16, SRZ ;  /* 0x0000000000107805 */ /* 0x000fcc000001ff00 */
[----:B------:R-:W2:Y:S01]  /*19c0*/  @P1 LDG.E.128 R16, desc[UR4][R36.64] ;  /* 0x0000000424101981 */ /* 0x000ea2000c1e1d00 */
[----:B------:R-:W-:Y:S02]  /*19d0*/  SEL R24, R24, RZ, P1 ;  /* 0x000000ff18187207 */ /* 0x000fe40000800000 */
[----:B------:R-:W-:Y:S02]  /*19e0*/  SEL R20, R20, RZ, P1 ;  /* 0x000000ff14147207 */ /* 0x000fe40000800000 */
[----:B------:R-:W-:Y:S01]  /*19f0*/  SEL R7, R7, RZ, P0 ;  /* 0x000000ff07077207 */ /* 0x000fe20000000000 */
[----:B0-----:R-:W-:Y:S01]  /*1a00*/  IMAD.WIDE R38, R0, 0x4, R38 ;  /* 0x0000000400267825 */ /* 0x001fe200078e0226 */
[----:B------:R-:W-:-:S03]  /*1a10*/  SEL R3, R15, RZ, P1 ;  /* 0x000000ff0f037207 */ /* 0x000fc60000800000 */
[----:B------:R-:W-:Y:S01]  /*1a20*/  FADD R15, -R24, R20 ;  /* 0x00000014180f7221 */ /* 0x000fe20000000100 */
[----:B------:R-:W-:Y:S01]  /*1a30*/  SEL R0, R5, RZ, P0 ;  /* 0x000000ff05007207 */ /* 0x000fe20000000000 */
[----:B------:R-:W-:Y:S01]  /*1a40*/  FADD R32, -R7, R32 ;  /* 0x0000002007207221 */ /* 0x000fe20000000100 */
[----:B------:R-:W-:Y:S01]  /*1a50*/  SEL R4, R33, RZ, P0 ;  /* 0x000000ff21047207 */ /* 0x000fe20000000000 */
[----:B------:R-:W-:Y:S01]  /*1a60*/  FFMA R3, R15, R3, R24 ;  /* 0x000000030f037223 */ /* 0x000fe20000000018 */
[----:B------:R-:W-:Y:S02]  /*1a70*/  SEL R6, R6, RZ, P0 ;  /* 0x000000ff06067207 */ /* 0x000fe40000000000 */
[----:B------:R-:W-:Y:S01]  /*1a80*/  SEL R11, R11, RZ, !P2 ;  /* 0x000000ff0b0b7207 */ /* 0x000fe20005000000 */
[----:B------:R-:W-:Y:S01]  /*1a90*/  @P2 FFMA R11, R32, R4, R7 ;  /* 0x00000004200b2223 */ /* 0x000fe20000000007 */
[----:B------:R-:W-:Y:S01]  /*1aa0*/  SEL R35, R35, RZ, P0 ;  /* 0x000000ff23237207 */ /* 0x000fe20000000000 */
[----:B------:R-:W-:Y:S01]  /*1ab0*/  FADD R23, -R0, R23 ;  /* 0x0000001700177221 */ /* 0x000fe20000000100 */
[----:B-----5:R-:W-:Y:S01]  /*1ac0*/  SEL R15, R34, RZ, P0 ;  /* 0x000000ff220f7207 */ /* 0x020fe20000000000 */
[----:B------:R-:W-:Y:S01]  /*1ad0*/  FADD R21, -R6, R21 ;  /* 0x0000001506157221 */ /* 0x000fe20000000100 */
[----:B------:R-:W-:-:S02]  /*1ae0*/  SEL R26, R26, RZ, P1 ;  /* 0x000000ff1a1a7207 */ /* 0x000fc40000800000 */
[----:B------:R-:W-:Y:S02]  /*1af0*/  SEL R25, R25, RZ, P1 ;  /* 0x000000ff19197207 */ /* 0x000fe40000800000 */
[----:B------:R-:W-:Y:S02]  /*1b00*/  SEL R22, R22, RZ, P1 ;  /* 0x000000ff16167207 */ /* 0x000fe40000800000 */
[----:B------:R-:W-:Y:S02]  /*1b10*/  SEL R7, R2, RZ, P1 ;  /* 0x000000ff02077207 */ /* 0x000fe40000800000 */
[----:B------:R-:W-:Y:S01]  /*1b20*/  SEL R9, R9, RZ, !P2 ;  /* 0x000000ff09097207 */ /* 0x000fe20005000000 */
[----:B------:R-:W-:Y:S01]  /*1b30*/  @P2 FFMA R9, R23, R35, R0 ;  /* 0x0000002317092223 */ /* 0x000fe20000000000 */
[----:B------:R-:W-:Y:S01]  /*1b40*/  SEL R10, R10, RZ, !P2 ;  /* 0x000000ff0a0a7207 */ /* 0x000fe20005000000 */
[----:B------:R-:W-:Y:S01]  /*1b50*/  @P2 FFMA R10, R21, R15, R6 ;  /* 0x0000000f150a2223 */ /* 0x000fe20000000006 */
[----:B------:R-:W-:-:S02]  /*1b60*/  SEL R28, R28, RZ, !P3 ;  /* 0x000000ff1c1c7207 */ /* 0x000fc40005800000 */
[----:B------:R-:W-:Y:S02]  /*1b70*/  SEL R29, R29, RZ, !P3 ;  /* 0x000000ff1d1d7207 */ /* 0x000fe40005800000 */
[----:B------:R-:W-:Y:S02]  /*1b80*/  SEL R30, R30, RZ, !P3 ;  /* 0x000000ff1e1e7207 */ /* 0x000fe40005800000 */
[----:B------:R-:W-:Y:S01]  /*1b90*/  SEL R31, R31, RZ, !P3 ;  /* 0x000000ff1f1f7207 */ /* 0x000fe20005800000 */
[----:B------:R-:W-:Y:S01]  /*1ba0*/  STG.E.128 desc[UR4][R38.64], R8 ;  /* 0x0000000826007986 */ /* 0x000fe2000c101d04 */
[----:B--2---:R-:W-:Y:S02]  /*1bb0*/  SEL R5, R16, RZ, P1 ;  /* 0x000000ff10057207 */ /* 0x004fe40000800000 */
[----:B------:R-:W-:Y:S02]  /*1bc0*/  SEL R17, R17, RZ, P1 ;  /* 0x000000ff11117207 */ /* 0x000fe40000800000 */
[----:B------:R-:W-:-:S02]  /*1bd0*/  SEL R18, R18, RZ, P1 ;  /* 0x000000ff12127207 */ /* 0x000fc40000800000 */
[----:B------:R-:W-:Y:S01]  /*1be0*/  SEL R16, R19, RZ, P1 ;  /* 0x000000ff13107207 */ /* 0x000fe20000800000 */
[----:B------:R-:W-:Y:S01]  /*1bf0*/  FADD R12, -R5, R12 ;  /* 0x0000000c050c7221 */ /* 0x000fe20000000100 */
[----:B------:R-:W-:Y:S01]  /*1c00*/  FADD R14, -R17, R14 ;  /* 0x0000000e110e7221 */ /* 0x000fe20000000100 */
[----:B------:R-:W-:Y:S02]  /*1c10*/  FADD R13, -R18, R13 ;  /* 0x0000000d120d7221 */ /* 0x000fe40000000100 */
[----:B------:R-:W-:Y:S01]  /*1c20*/  FADD R3, -R16, R3 ;  /* 0x0000000310037221 */ /* 0x000fe20000000100 */
[----:B------:R-:W-:Y:S01]  /*1c30*/  @P3 FFMA R28, R12, R26, R5 ;  /* 0x0000001a0c1c3223 */ /* 0x000fe20000000005 */
[----:B------:R-:W-:Y:S01]  /*1c40*/  @P3 FFMA R29, R14, R25, R17 ;  /* 0x000000190e1d3223 */ /* 0x000fe20000000011 */
[----:B------:R-:W-:Y:S01]  /*1c50*/  @P3 FFMA R30, R13, R22, R18 ;  /* 0x000000160d1e3223 */ /* 0x000fe20000000012 */
[----:B------:R-:W-:-:S05]  /*1c60*/  @P3 FFMA R31, R3, R7, R16 ;  /* 0x00000007031f3223 */ /* 0x000fca0000000010 */
[----:B------:R-:W-:Y:S01]  /*1c70*/  STG.E.128 desc[UR4][R38.64+0x800], R28 ;  /* 0x0008001c26007986 */ /* 0x000fe2000c101d04 */
[----:B------:R-:W-:Y:S05]  /*1c80*/  EXIT ;  /* 0x000000000000794d */ /* 0x000fea0003800000 */
.L_x_0:
[----:B------:R-:W-:-:S00]  /*1c90*/  BRA `(.L_x_0) ;  /* 0xfffffffc00fc7947 */ /* 0x000fc0000383ffff */
[----:B------:R-:W-:-:S00]  /*1ca0*/  NOP ;  /* 0x0000000000007918 */ /* 0x000fc00000000000 */
        /* <DEDUP_REMOVED lines=13> */
.L_x_1:


//--------------------- .nv.constant0.triton_poi_fused_cat_26 --------------------------
	.section	.nv.constant0.triton_poi_fused_cat_26,"a",@progbits
	.sectionflags	@""
	.align	4
.nv.constant0.triton_poi_fused_cat_26:
	.zero		604
